//
// Generated by NVIDIA NVVM Compiler
//
// Compiler Build ID: CL-36424714
// Cuda compilation tools, release 13.0, V13.0.88
// Based on NVVM 20.0.0
//

.version 9.0
.target sm_100
.address_size 64

	// .globl	_Z15aggregateKernelPKfS0_S0_iS0_PKiS2_iPiPf
.global .align 1 .b8 _ZN34_INTERNAL_66b5bdfc_4_k_cu_63a9aaf94cuda3std3__45__cpo5beginE[1];
.global .align 1 .b8 _ZN34_INTERNAL_66b5bdfc_4_k_cu_63a9aaf94cuda3std3__45__cpo3endE[1];
.global .align 1 .b8 _ZN34_INTERNAL_66b5bdfc_4_k_cu_63a9aaf94cuda3std3__45__cpo6cbeginE[1];
.global .align 1 .b8 _ZN34_INTERNAL_66b5bdfc_4_k_cu_63a9aaf94cuda3std3__45__cpo4cendE[1];
.global .align 1 .b8 _ZN34_INTERNAL_66b5bdfc_4_k_cu_63a9aaf94cuda3std3__45__cpo6rbeginE[1];
.global .align 1 .b8 _ZN34_INTERNAL_66b5bdfc_4_k_cu_63a9aaf94cuda3std3__45__cpo4rendE[1];
.global .align 1 .b8 _ZN34_INTERNAL_66b5bdfc_4_k_cu_63a9aaf94cuda3std3__45__cpo7crbeginE[1];
.global .align 1 .b8 _ZN34_INTERNAL_66b5bdfc_4_k_cu_63a9aaf94cuda3std3__45__cpo5crendE[1];
.global .align 1 .b8 _ZN34_INTERNAL_66b5bdfc_4_k_cu_63a9aaf94cuda3std3__436_GLOBAL__N__66b5bdfc_4_k_cu_63a9aaf96ignoreE[1];
.global .align 1 .b8 _ZN34_INTERNAL_66b5bdfc_4_k_cu_63a9aaf94cuda3std3__419piecewise_constructE[1];
.global .align 1 .b8 _ZN34_INTERNAL_66b5bdfc_4_k_cu_63a9aaf94cuda3std3__48in_placeE[1];
.global .align 1 .b8 _ZN34_INTERNAL_66b5bdfc_4_k_cu_63a9aaf94cuda3std3__420unreachable_sentinelE[1];
.global .align 1 .b8 _ZN34_INTERNAL_66b5bdfc_4_k_cu_63a9aaf94cuda3std3__47nulloptE[1];
.global .align 1 .b8 _ZN34_INTERNAL_66b5bdfc_4_k_cu_63a9aaf94cuda3std3__48unexpectE[1];
.global .align 1 .b8 _ZN34_INTERNAL_66b5bdfc_4_k_cu_63a9aaf94cuda3std6ranges3__45__cpo4swapE[1];
.global .align 1 .b8 _ZN34_INTERNAL_66b5bdfc_4_k_cu_63a9aaf94cuda3std6ranges3__45__cpo9iter_moveE[1];
.global .align 1 .b8 _ZN34_INTERNAL_66b5bdfc_4_k_cu_63a9aaf94cuda3std6ranges3__45__cpo5beginE[1];
.global .align 1 .b8 _ZN34_INTERNAL_66b5bdfc_4_k_cu_63a9aaf94cuda3std6ranges3__45__cpo3endE[1];
.global .align 1 .b8 _ZN34_INTERNAL_66b5bdfc_4_k_cu_63a9aaf94cuda3std6ranges3__45__cpo6cbeginE[1];
.global .align 1 .b8 _ZN34_INTERNAL_66b5bdfc_4_k_cu_63a9aaf94cuda3std6ranges3__45__cpo4cendE[1];
.global .align 1 .b8 _ZN34_INTERNAL_66b5bdfc_4_k_cu_63a9aaf94cuda3std6ranges3__45__cpo7advanceE[1];
.global .align 1 .b8 _ZN34_INTERNAL_66b5bdfc_4_k_cu_63a9aaf94cuda3std6ranges3__45__cpo9iter_swapE[1];
.global .align 1 .b8 _ZN34_INTERNAL_66b5bdfc_4_k_cu_63a9aaf94cuda3std6ranges3__45__cpo4nextE[1];
.global .align 1 .b8 _ZN34_INTERNAL_66b5bdfc_4_k_cu_63a9aaf94cuda3std6ranges3__45__cpo4prevE[1];
.global .align 1 .b8 _ZN34_INTERNAL_66b5bdfc_4_k_cu_63a9aaf94cuda3std6ranges3__45__cpo4dataE[1];
.global .align 1 .b8 _ZN34_INTERNAL_66b5bdfc_4_k_cu_63a9aaf94cuda3std6ranges3__45__cpo5cdataE[1];
.global .align 1 .b8 _ZN34_INTERNAL_66b5bdfc_4_k_cu_63a9aaf94cuda3std6ranges3__45__cpo4sizeE[1];
.global .align 1 .b8 _ZN34_INTERNAL_66b5bdfc_4_k_cu_63a9aaf94cuda3std6ranges3__45__cpo5ssizeE[1];
.global .align 1 .b8 _ZN34_INTERNAL_66b5bdfc_4_k_cu_63a9aaf94cuda3std6ranges3__45__cpo8distanceE[1];
.global .align 1 .b8 _ZN34_INTERNAL_66b5bdfc_4_k_cu_63a9aaf96thrust24THRUST_300001_SM_1000_NS8cuda_cub3parE[1];
.global .align 1 .b8 _ZN34_INTERNAL_66b5bdfc_4_k_cu_63a9aaf96thrust24THRUST_300001_SM_1000_NS8cuda_cub10par_nosyncE[1];
.global .align 1 .b8 _ZN34_INTERNAL_66b5bdfc_4_k_cu_63a9aaf96thrust24THRUST_300001_SM_1000_NS6system6detail10sequential3seqE[1];
.global .align 1 .b8 _ZN34_INTERNAL_66b5bdfc_4_k_cu_63a9aaf96thrust24THRUST_300001_SM_1000_NS6system3cpp3parE[1];
.global .align 1 .b8 _ZN34_INTERNAL_66b5bdfc_4_k_cu_63a9aaf96thrust24THRUST_300001_SM_1000_NS12placeholders2_1E[1];
.global .align 1 .b8 _ZN34_INTERNAL_66b5bdfc_4_k_cu_63a9aaf96thrust24THRUST_300001_SM_1000_NS12placeholders2_2E[1];
.global .align 1 .b8 _ZN34_INTERNAL_66b5bdfc_4_k_cu_63a9aaf96thrust24THRUST_300001_SM_1000_NS12placeholders2_3E[1];
.global .align 1 .b8 _ZN34_INTERNAL_66b5bdfc_4_k_cu_63a9aaf96thrust24THRUST_300001_SM_1000_NS12placeholders2_4E[1];
.global .align 1 .b8 _ZN34_INTERNAL_66b5bdfc_4_k_cu_63a9aaf96thrust24THRUST_300001_SM_1000_NS12placeholders2_5E[1];
.global .align 1 .b8 _ZN34_INTERNAL_66b5bdfc_4_k_cu_63a9aaf96thrust24THRUST_300001_SM_1000_NS12placeholders2_6E[1];
.global .align 1 .b8 _ZN34_INTERNAL_66b5bdfc_4_k_cu_63a9aaf96thrust24THRUST_300001_SM_1000_NS12placeholders2_7E[1];
.global .align 1 .b8 _ZN34_INTERNAL_66b5bdfc_4_k_cu_63a9aaf96thrust24THRUST_300001_SM_1000_NS12placeholders2_8E[1];
.global .align 1 .b8 _ZN34_INTERNAL_66b5bdfc_4_k_cu_63a9aaf96thrust24THRUST_300001_SM_1000_NS12placeholders2_9E[1];
.global .align 1 .b8 _ZN34_INTERNAL_66b5bdfc_4_k_cu_63a9aaf96thrust24THRUST_300001_SM_1000_NS12placeholders3_10E[1];
.global .align 1 .b8 _ZN34_INTERNAL_66b5bdfc_4_k_cu_63a9aaf96thrust24THRUST_300001_SM_1000_NS3seqE[1];
.global .align 1 .b8 _ZN34_INTERNAL_66b5bdfc_4_k_cu_63a9aaf96thrust24THRUST_300001_SM_1000_NS6deviceE[1];

.visible .entry _Z15aggregateKernelPKfS0_S0_iS0_PKiS2_iPiPf(
	.param .u64 .ptr .align 1 _Z15aggregateKernelPKfS0_S0_iS0_PKiS2_iPiPf_param_0,
	.param .u64 .ptr .align 1 _Z15aggregateKernelPKfS0_S0_iS0_PKiS2_iPiPf_param_1,
	.param .u64 .ptr .align 1 _Z15aggregateKernelPKfS0_S0_iS0_PKiS2_iPiPf_param_2,
	.param .u32 _Z15aggregateKernelPKfS0_S0_iS0_PKiS2_iPiPf_param_3,
	.param .u64 .ptr .align 1 _Z15aggregateKernelPKfS0_S0_iS0_PKiS2_iPiPf_param_4,
	.param .u64 .ptr .align 1 _Z15aggregateKernelPKfS0_S0_iS0_PKiS2_iPiPf_param_5,
	.param .u64 .ptr .align 1 _Z15aggregateKernelPKfS0_S0_iS0_PKiS2_iPiPf_param_6,
	.param .u32 _Z15aggregateKernelPKfS0_S0_iS0_PKiS2_iPiPf_param_7,
	.param .u64 .ptr .align 1 _Z15aggregateKernelPKfS0_S0_iS0_PKiS2_iPiPf_param_8,
	.param .u64 .ptr .align 1 _Z15aggregateKernelPKfS0_S0_iS0_PKiS2_iPiPf_param_9
)
{
	.reg .pred 	%p<40>;
	.reg .b32 	%r<114>;
	.reg .b32 	%f<82>;
	.reg .b64 	%rd<47>;

	ld.param.u64 	%rd14, [_Z15aggregateKernelPKfS0_S0_iS0_PKiS2_iPiPf_param_0];
	ld.param.u64 	%rd15, [_Z15aggregateKernelPKfS0_S0_iS0_PKiS2_iPiPf_param_1];
	ld.param.u64 	%rd16, [_Z15aggregateKernelPKfS0_S0_iS0_PKiS2_iPiPf_param_2];
	ld.param.u32 	%r44, [_Z15aggregateKernelPKfS0_S0_iS0_PKiS2_iPiPf_param_3];
	ld.param.u64 	%rd21, [_Z15aggregateKernelPKfS0_S0_iS0_PKiS2_iPiPf_param_4];
	ld.param.u64 	%rd17, [_Z15aggregateKernelPKfS0_S0_iS0_PKiS2_iPiPf_param_5];
	ld.param.u64 	%rd18, [_Z15aggregateKernelPKfS0_S0_iS0_PKiS2_iPiPf_param_6];
	ld.param.u32 	%r43, [_Z15aggregateKernelPKfS0_S0_iS0_PKiS2_iPiPf_param_7];
	ld.param.u64 	%rd19, [_Z15aggregateKernelPKfS0_S0_iS0_PKiS2_iPiPf_param_8];
	ld.param.u64 	%rd20, [_Z15aggregateKernelPKfS0_S0_iS0_PKiS2_iPiPf_param_9];
	cvta.to.global.u64 	%rd1, %rd21;
	mov.u32 	%r45, %ctaid.x;
	mov.u32 	%r46, %ntid.x;
	mov.u32 	%r47, %tid.x;
	mad.lo.s32 	%r1, %r45, %r46, %r47;
	setp.ge.s32 	%p1, %r1, %r44;
	@%p1 bra 	$L__BB0_28;
	cvta.to.global.u64 	%rd22, %rd14;
	cvta.to.global.u64 	%rd23, %rd15;
	cvta.to.global.u64 	%rd24, %rd16;
	mul.wide.s32 	%rd25, %r1, 4;
	add.s64 	%rd26, %rd22, %rd25;
	ld.global.f32 	%f1, [%rd26];
	add.s64 	%rd27, %rd23, %rd25;
	ld.global.f32 	%f2, [%rd27];
	add.s64 	%rd28, %rd24, %rd25;
	ld.global.f32 	%f3, [%rd28];
	setp.lt.s32 	%p2, %r43, 1;
	@%p2 bra 	$L__BB0_28;
	cvta.to.global.u64 	%rd2, %rd17;
	cvta.to.global.u64 	%rd3, %rd18;
	mov.b32 	%r95, 0;
	bra.uni 	$L__BB0_4;
$L__BB0_3:
	add.s32 	%r95, %r95, 1;
	setp.eq.s32 	%p39, %r95, %r43;
	@%p39 bra 	$L__BB0_28;
$L__BB0_4:
	mul.wide.u32 	%rd29, %r95, 4;
	add.s64 	%rd30, %rd2, %rd29;
	ld.global.u32 	%r4, [%rd30];
	add.s64 	%rd31, %rd3, %rd29;
	ld.global.u32 	%r5, [%rd31];
	setp.lt.s32 	%p3, %r4, 1;
	@%p3 bra 	$L__BB0_3;
	add.s32 	%r6, %r4, -1;
	and.b32  	%r7, %r4, 3;
	setp.lt.u32 	%p4, %r4, 4;
	mov.b32 	%r110, 0;
	mov.u32 	%r105, %r110;
	@%p4 bra 	$L__BB0_16;
	and.b32  	%r110, %r4, 2147483644;
	mov.b32 	%r96, 0;
	mov.u32 	%r105, %r96;
$L__BB0_7:
	.pragma "nounroll";
	add.s32 	%r11, %r6, %r96;
	rem.s32 	%r53, %r11, %r4;
	shl.b32 	%r54, %r96, 1;
	add.s32 	%r55, %r54, %r5;
	shl.b32 	%r56, %r53, 1;
	add.s32 	%r57, %r56, %r5;
	mul.wide.s32 	%rd32, %r55, 4;
	add.s64 	%rd4, %rd1, %rd32;
	ld.global.f32 	%f4, [%rd4+4];
	mul.wide.s32 	%rd33, %r57, 4;
	add.s64 	%rd5, %rd1, %rd33;
	ld.global.f32 	%f5, [%rd5+4];
	setp.gt.f32 	%p5, %f4, %f2;
	setp.leu.f32 	%p6, %f5, %f2;
	xor.pred  	%p7, %p5, %p6;
	mov.b32 	%r98, 0;
	@%p7 bra 	$L__BB0_9;
	ld.global.f32 	%f18, [%rd5];
	ld.global.f32 	%f19, [%rd4];
	sub.f32 	%f20, %f18, %f19;
	sub.f32 	%f21, %f2, %f4;
	mul.f32 	%f22, %f21, %f20;
	sub.f32 	%f23, %f5, %f4;
	add.f32 	%f24, %f23, 0f2B8CBCCC;
	div.rn.f32 	%f25, %f22, %f24;
	add.f32 	%f26, %f19, %f25;
	setp.lt.f32 	%p8, %f1, %f26;
	selp.u32 	%r98, 1, 0, %p8;
$L__BB0_9:
	xor.b32  	%r14, %r98, %r105;
	add.s32 	%r59, %r4, %r96;
	rem.s32 	%r60, %r59, %r4;
	shl.b32 	%r61, %r60, 1;
	add.s32 	%r62, %r61, %r5;
	ld.global.f32 	%f6, [%rd4+12];
	mul.wide.s32 	%rd34, %r62, 4;
	add.s64 	%rd6, %rd1, %rd34;
	ld.global.f32 	%f7, [%rd6+4];
	setp.gt.f32 	%p9, %f6, %f2;
	setp.leu.f32 	%p10, %f7, %f2;
	xor.pred  	%p11, %p9, %p10;
	mov.b32 	%r99, 0;
	@%p11 bra 	$L__BB0_11;
	ld.global.f32 	%f27, [%rd6];
	ld.global.f32 	%f28, [%rd4+8];
	sub.f32 	%f29, %f27, %f28;
	sub.f32 	%f30, %f2, %f6;
	mul.f32 	%f31, %f30, %f29;
	sub.f32 	%f32, %f7, %f6;
	add.f32 	%f33, %f32, 0f2B8CBCCC;
	div.rn.f32 	%f34, %f31, %f33;
	add.f32 	%f35, %f28, %f34;
	setp.lt.f32 	%p12, %f1, %f35;
	selp.u32 	%r99, 1, 0, %p12;
$L__BB0_11:
	xor.b32  	%r17, %r99, %r14;
	add.s32 	%r64, %r11, 2;
	rem.s32 	%r65, %r64, %r4;
	shl.b32 	%r66, %r65, 1;
	add.s32 	%r67, %r66, %r5;
	ld.global.f32 	%f8, [%rd4+20];
	mul.wide.s32 	%rd35, %r67, 4;
	add.s64 	%rd7, %rd1, %rd35;
	ld.global.f32 	%f9, [%rd7+4];
	setp.gt.f32 	%p13, %f8, %f2;
	setp.leu.f32 	%p14, %f9, %f2;
	xor.pred  	%p15, %p13, %p14;
	mov.b32 	%r100, 0;
	@%p15 bra 	$L__BB0_13;
	ld.global.f32 	%f36, [%rd7];
	ld.global.f32 	%f37, [%rd4+16];
	sub.f32 	%f38, %f36, %f37;
	sub.f32 	%f39, %f2, %f8;
	mul.f32 	%f40, %f39, %f38;
	sub.f32 	%f41, %f9, %f8;
	add.f32 	%f42, %f41, 0f2B8CBCCC;
	div.rn.f32 	%f43, %f40, %f42;
	add.f32 	%f44, %f37, %f43;
	setp.lt.f32 	%p16, %f1, %f44;
	selp.u32 	%r100, 1, 0, %p16;
$L__BB0_13:
	xor.b32  	%r113, %r100, %r17;
	add.s32 	%r69, %r11, 3;
	rem.s32 	%r70, %r69, %r4;
	shl.b32 	%r71, %r70, 1;
	add.s32 	%r72, %r71, %r5;
	ld.global.f32 	%f10, [%rd4+28];
	mul.wide.s32 	%rd36, %r72, 4;
	add.s64 	%rd8, %rd1, %rd36;
	ld.global.f32 	%f11, [%rd8+4];
	setp.gt.f32 	%p17, %f10, %f2;
	setp.leu.f32 	%p18, %f11, %f2;
	xor.pred  	%p19, %p17, %p18;
	mov.b32 	%r112, 0;
	@%p19 bra 	$L__BB0_15;
	ld.global.f32 	%f45, [%rd8];
	ld.global.f32 	%f46, [%rd4+24];
	sub.f32 	%f47, %f45, %f46;
	sub.f32 	%f48, %f2, %f10;
	mul.f32 	%f49, %f48, %f47;
	sub.f32 	%f50, %f11, %f10;
	add.f32 	%f51, %f50, 0f2B8CBCCC;
	div.rn.f32 	%f52, %f49, %f51;
	add.f32 	%f53, %f46, %f52;
	setp.lt.f32 	%p20, %f1, %f53;
	selp.u32 	%r112, 1, 0, %p20;
$L__BB0_15:
	xor.b32  	%r105, %r112, %r113;
	add.s32 	%r96, %r96, 4;
	setp.ne.s32 	%p21, %r96, %r110;
	@%p21 bra 	$L__BB0_7;
$L__BB0_16:
	setp.eq.s32 	%p22, %r7, 0;
	@%p22 bra 	$L__BB0_26;
	setp.eq.s32 	%p23, %r7, 1;
	@%p23 bra 	$L__BB0_23;
	add.s32 	%r75, %r6, %r110;
	rem.s32 	%r76, %r75, %r4;
	shl.b32 	%r77, %r110, 1;
	add.s32 	%r78, %r77, %r5;
	shl.b32 	%r79, %r76, 1;
	add.s32 	%r80, %r79, %r5;
	mul.wide.s32 	%rd37, %r78, 4;
	add.s64 	%rd9, %rd1, %rd37;
	ld.global.f32 	%f12, [%rd9+4];
	mul.wide.s32 	%rd38, %r80, 4;
	add.s64 	%rd10, %rd1, %rd38;
	ld.global.f32 	%f13, [%rd10+4];
	setp.gt.f32 	%p24, %f12, %f2;
	setp.leu.f32 	%p25, %f13, %f2;
	xor.pred  	%p26, %p24, %p25;
	mov.b32 	%r106, 0;
	@%p26 bra 	$L__BB0_20;
	ld.global.f32 	%f54, [%rd10];
	ld.global.f32 	%f55, [%rd9];
	sub.f32 	%f56, %f54, %f55;
	sub.f32 	%f57, %f2, %f12;
	mul.f32 	%f58, %f57, %f56;
	sub.f32 	%f59, %f13, %f12;
	add.f32 	%f60, %f59, 0f2B8CBCCC;
	div.rn.f32 	%f61, %f58, %f60;
	add.f32 	%f62, %f55, %f61;
	setp.lt.f32 	%p27, %f1, %f62;
	selp.u32 	%r106, 1, 0, %p27;
$L__BB0_20:
	xor.b32  	%r113, %r106, %r105;
	add.s32 	%r82, %r4, %r110;
	rem.s32 	%r83, %r82, %r4;
	shl.b32 	%r84, %r83, 1;
	add.s32 	%r85, %r84, %r5;
	ld.global.f32 	%f14, [%rd9+12];
	mul.wide.s32 	%rd39, %r85, 4;
	add.s64 	%rd11, %rd1, %rd39;
	ld.global.f32 	%f15, [%rd11+4];
	setp.gt.f32 	%p28, %f14, %f2;
	setp.leu.f32 	%p29, %f15, %f2;
	xor.pred  	%p30, %p28, %p29;
	mov.b32 	%r112, 0;
	@%p30 bra 	$L__BB0_22;
	ld.global.f32 	%f63, [%rd11];
	ld.global.f32 	%f64, [%rd9+8];
	sub.f32 	%f65, %f63, %f64;
	sub.f32 	%f66, %f2, %f14;
	mul.f32 	%f67, %f66, %f65;
	sub.f32 	%f68, %f15, %f14;
	add.f32 	%f69, %f68, 0f2B8CBCCC;
	div.rn.f32 	%f70, %f67, %f69;
	add.f32 	%f71, %f64, %f70;
	setp.lt.f32 	%p31, %f1, %f71;
	selp.u32 	%r112, 1, 0, %p31;
$L__BB0_22:
	xor.b32  	%r105, %r112, %r113;
	add.s32 	%r110, %r110, 2;
$L__BB0_23:
	and.b32  	%r86, %r4, 1;
	setp.eq.b32 	%p32, %r86, 1;
	not.pred 	%p33, %p32;
	@%p33 bra 	$L__BB0_26;
	add.s32 	%r88, %r6, %r110;
	rem.s32 	%r89, %r88, %r4;
	shl.b32 	%r90, %r110, 1;
	add.s32 	%r91, %r90, %r5;
	shl.b32 	%r92, %r89, 1;
	add.s32 	%r93, %r92, %r5;
	mul.wide.s32 	%rd40, %r91, 4;
	add.s64 	%rd12, %rd1, %rd40;
	ld.global.f32 	%f16, [%rd12+4];
	mul.wide.s32 	%rd41, %r93, 4;
	add.s64 	%rd13, %rd1, %rd41;
	ld.global.f32 	%f17, [%rd13+4];
	setp.gt.f32 	%p34, %f16, %f2;
	setp.leu.f32 	%p35, %f17, %f2;
	xor.pred  	%p36, %p34, %p35;
	mov.b32 	%r112, 0;
	mov.u32 	%r113, %r105;
	@%p36 bra 	$L__BB0_26;
	ld.global.f32 	%f72, [%rd13];
	ld.global.f32 	%f73, [%rd12];
	sub.f32 	%f74, %f72, %f73;
	sub.f32 	%f75, %f2, %f16;
	mul.f32 	%f76, %f75, %f74;
	sub.f32 	%f77, %f17, %f16;
	add.f32 	%f78, %f77, 0f2B8CBCCC;
	div.rn.f32 	%f79, %f76, %f78;
	add.f32 	%f80, %f73, %f79;
	setp.lt.f32 	%p37, %f1, %f80;
	selp.u32 	%r112, 1, 0, %p37;
	mov.u32 	%r113, %r105;
$L__BB0_26:
	setp.eq.s32 	%p38, %r112, %r113;
	@%p38 bra 	$L__BB0_3;
	cvta.to.global.u64 	%rd42, %rd19;
	mul.wide.u32 	%rd43, %r95, 4;
	add.s64 	%rd44, %rd42, %rd43;
	atom.global.add.u32 	%r94, [%rd44], 1;
	cvta.to.global.u64 	%rd45, %rd20;
	add.s64 	%rd46, %rd45, %rd43;
	atom.global.add.f32 	%f81, [%rd46], %f3;
$L__BB0_28:
	ret;

}
	// .globl	_ZN3cub18CUB_300001_SM_10006detail11EmptyKernelIvEEvv
.visible .entry _ZN3cub18CUB_300001_SM_10006detail11EmptyKernelIvEEvv()
{


	ret;

}
	// .globl	_ZN3cub18CUB_300001_SM_10006detail8for_each13static_kernelINS2_12policy_hub_t12policy_500_tEmN6thrust24THRUST_300001_SM_1000_NS8cuda_cub20__uninitialized_fill7functorINS7_10device_ptrIfEEfEEEEvT0_T1_
.visible .entry _ZN3cub18CUB_300001_SM_10006detail8for_each13static_kernelINS2_12policy_hub_t12policy_500_tEmN6thrust24THRUST_300001_SM_1000_NS8cuda_cub20__uninitialized_fill7functorINS7_10device_ptrIfEEfEEEEvT0_T1_(
	.param .u64 _ZN3cub18CUB_300001_SM_10006detail8for_each13static_kernelINS2_12policy_hub_t12policy_500_tEmN6thrust24THRUST_300001_SM_1000_NS8cuda_cub20__uninitialized_fill7functorINS7_10device_ptrIfEEfEEEEvT0_T1__param_0,
	.param .align 8 .b8 _ZN3cub18CUB_300001_SM_10006detail8for_each13static_kernelINS2_12policy_hub_t12policy_500_tEmN6thrust24THRUST_300001_SM_1000_NS8cuda_cub20__uninitialized_fill7functorINS7_10device_ptrIfEEfEEEEvT0_T1__param_1[16]
)
.maxntid 256
{
	.reg .pred 	%p<4>;
	.reg .b16 	%rs<5>;
	.reg .b32 	%r<10>;
	.reg .b32 	%f<3>;
	.reg .b64 	%rd<16>;

	ld.param.f32 	%f2, [_ZN3cub18CUB_300001_SM_10006detail8for_each13static_kernelINS2_12policy_hub_t12policy_500_tEmN6thrust24THRUST_300001_SM_1000_NS8cuda_cub20__uninitialized_fill7functorINS7_10device_ptrIfEEfEEEEvT0_T1__param_1+8];
	ld.param.u64 	%rd4, [_ZN3cub18CUB_300001_SM_10006detail8for_each13static_kernelINS2_12policy_hub_t12policy_500_tEmN6thrust24THRUST_300001_SM_1000_NS8cuda_cub20__uninitialized_fill7functorINS7_10device_ptrIfEEfEEEEvT0_T1__param_1];
	ld.param.u64 	%rd5, [_ZN3cub18CUB_300001_SM_10006detail8for_each13static_kernelINS2_12policy_hub_t12policy_500_tEmN6thrust24THRUST_300001_SM_1000_NS8cuda_cub20__uninitialized_fill7functorINS7_10device_ptrIfEEfEEEEvT0_T1__param_0];
	mov.u32 	%r7, %ctaid.x;
	mul.wide.u32 	%rd1, %r7, 512;
	sub.s64 	%rd2, %rd5, %rd1;
	setp.lt.u64 	%p1, %rd2, 512;
	@%p1 bra 	$L__BB2_2;
	mov.u32 	%r9, %tid.x;
	cvta.to.global.u64 	%rd11, %rd4;
	cvt.u64.u32 	%rd12, %r9;
	add.s64 	%rd13, %rd1, %rd12;
	shl.b64 	%rd14, %rd13, 2;
	add.s64 	%rd15, %rd11, %rd14;
	st.global.f32 	[%rd15], %f2;
	st.global.f32 	[%rd15+1024], %f2;
	bra.uni 	$L__BB2_6;
$L__BB2_2:
	cvta.to.global.u64 	%rd6, %rd4;
	mov.u32 	%r1, %tid.x;
	cvt.u64.u32 	%rd7, %r1;
	setp.le.u64 	%p2, %rd2, %rd7;
	add.s64 	%rd8, %rd1, %rd7;
	shl.b64 	%rd9, %rd8, 2;
	add.s64 	%rd3, %rd6, %rd9;
	@%p2 bra 	$L__BB2_4;
	st.global.f32 	[%rd3], %f2;
$L__BB2_4:
	add.s32 	%r8, %r1, 256;
	cvt.u64.u32 	%rd10, %r8;
	setp.le.u64 	%p3, %rd2, %rd10;
	@%p3 bra 	$L__BB2_6;
	st.global.f32 	[%rd3+1024], %f2;
$L__BB2_6:
	ret;

}
	// .globl	_ZN3cub18CUB_300001_SM_10006detail8for_each13static_kernelINS2_12policy_hub_t12policy_500_tEmN6thrust24THRUST_300001_SM_1000_NS8cuda_cub20__uninitialized_fill7functorINS7_10device_ptrIiEEiEEEEvT0_T1_
.visible .entry _ZN3cub18CUB_300001_SM_10006detail8for_each13static_kernelINS2_12policy_hub_t12policy_500_tEmN6thrust24THRUST_300001_SM_1000_NS8cuda_cub20__uninitialized_fill7functorINS7_10device_ptrIiEEiEEEEvT0_T1_(
	.param .u64 _ZN3cub18CUB_300001_SM_10006detail8for_each13static_kernelINS2_12policy_hub_t12policy_500_tEmN6thrust24THRUST_300001_SM_1000_NS8cuda_cub20__uninitialized_fill7functorINS7_10device_ptrIiEEiEEEEvT0_T1__param_0,
	.param .align 8 .b8 _ZN3cub18CUB_300001_SM_10006detail8for_each13static_kernelINS2_12policy_hub_t12policy_500_tEmN6thrust24THRUST_300001_SM_1000_NS8cuda_cub20__uninitialized_fill7functorINS7_10device_ptrIiEEiEEEEvT0_T1__param_1[16]
)
.maxntid 256
{
	.reg .pred 	%p<4>;
	.reg .b16 	%rs<5>;
	.reg .b32 	%r<12>;
	.reg .b64 	%rd<16>;

	ld.param.u32 	%r3, [_ZN3cub18CUB_300001_SM_10006detail8for_each13static_kernelINS2_12policy_hub_t12policy_500_tEmN6thrust24THRUST_300001_SM_1000_NS8cuda_cub20__uninitialized_fill7functorINS7_10device_ptrIiEEiEEEEvT0_T1__param_1+8];
	ld.param.u64 	%rd4, [_ZN3cub18CUB_300001_SM_10006detail8for_each13static_kernelINS2_12policy_hub_t12policy_500_tEmN6thrust24THRUST_300001_SM_1000_NS8cuda_cub20__uninitialized_fill7functorINS7_10device_ptrIiEEiEEEEvT0_T1__param_1];
	ld.param.u64 	%rd5, [_ZN3cub18CUB_300001_SM_10006detail8for_each13static_kernelINS2_12policy_hub_t12policy_500_tEmN6thrust24THRUST_300001_SM_1000_NS8cuda_cub20__uninitialized_fill7functorINS7_10device_ptrIiEEiEEEEvT0_T1__param_0];
	mov.u32 	%r9, %ctaid.x;
	mul.wide.u32 	%rd1, %r9, 512;
	sub.s64 	%rd2, %rd5, %rd1;
	setp.lt.u64 	%p1, %rd2, 512;
	@%p1 bra 	$L__BB3_2;
	mov.u32 	%r11, %tid.x;
	cvta.to.global.u64 	%rd11, %rd4;
	cvt.u64.u32 	%rd12, %r11;
	add.s64 	%rd13, %rd1, %rd12;
	shl.b64 	%rd14, %rd13, 2;
	add.s64 	%rd15, %rd11, %rd14;
	st.global.u32 	[%rd15], %r3;
	st.global.u32 	[%rd15+1024], %r3;
	bra.uni 	$L__BB3_6;
$L__BB3_2:
	cvta.to.global.u64 	%rd6, %rd4;
	mov.u32 	%r2, %tid.x;
	cvt.u64.u32 	%rd7, %r2;
	setp.le.u64 	%p2, %rd2, %rd7;
	add.s64 	%rd8, %rd1, %rd7;
	shl.b64 	%rd9, %rd8, 2;
	add.s64 	%rd3, %rd6, %rd9;
	@%p2 bra 	$L__BB3_4;
	st.global.u32 	[%rd3], %r3;
$L__BB3_4:
	add.s32 	%r10, %r2, 256;
	cvt.u64.u32 	%rd10, %r10;
	setp.le.u64 	%p3, %rd2, %rd10;
	@%p3 bra 	$L__BB3_6;
	st.global.u32 	[%rd3+1024], %r3;
$L__BB3_6:
	ret;

}


// ===== COMPILED SASS (sm_100) =====

	.target	sm_100

	.elftype	@"ET_EXEC"


//--------------------- .note.nv.tkinfo           --------------------------
	.section	.note.nv.tkinfo,"",@"SHT_NOTE"
	.sectionflags	@"SHF_NOTE_NV_TKINFO"
	.tkinfo
        /*0018*/ 	.word	0x00000002
        /*0030*/ 	.string	""
        /*0030*/ 	.string	"ptxas"
        /*0030*/ 	.string	"Cuda compilation tools, release 13.0, V13.0.88"
        /*0030*/ 	.string	"Build cuda_13.0.r13.0/compiler.36424714_0"
        /*0030*/ 	.string	"-arch sm_100 -m 64 "



//--------------------- .note.nv.cuinfo           --------------------------
	.section	.note.nv.cuinfo,"",@"SHT_NOTE"
	.sectionflags	@"SHF_NOTE_NV_CUINFO"
        /*0018*/ 	.short	0x0002
        /*001a*/ 	.short	0x0064
        /*001c*/ 	.short	0x0082
	.zero		2


//--------------------- .nv.info                  --------------------------
	.section	.nv.info,"",@"SHT_CUDA_INFO"
	.align	4


	//----- nvinfo : EIATTR_REGCOUNT
	.align		4
        /*0000*/ 	.byte	0x04, 0x2f
        /*0002*/ 	.short	(.L_46 - .L_45)
	.align		4
.L_45:
        /*0004*/ 	.word	index@(_Z15aggregateKernelPKfS0_S0_iS0_PKiS2_iPiPf)
        /*0008*/ 	.word	0x0000001f


	//----- nvinfo : EIATTR_FRAME_SIZE
	.align		4
.L_46:
        /*000c*/ 	.byte	0x04, 0x11
        /*000e*/ 	.short	(.L_48 - .L_47)
	.align		4
.L_47:
        /*0010*/ 	.word	index@($__internal_0_$__cuda_sm3x_div_rn_noftz_f32_slowpath)
        /*0014*/ 	.word	0x00000000


	//----- nvinfo : EIATTR_FRAME_SIZE
	.align		4
.L_48:
        /*0018*/ 	.byte	0x04, 0x11
        /*001a*/ 	.short	(.L_50 - .L_49)
	.align		4
.L_49:
        /*001c*/ 	.word	index@(_Z15aggregateKernelPKfS0_S0_iS0_PKiS2_iPiPf)
        /*0020*/ 	.word	0x00000000


	//----- nvinfo : EIATTR_REGCOUNT
	.align		4
.L_50:
        /*0024*/ 	.byte	0x04, 0x2f
        /*0026*/ 	.short	(.L_52 - .L_51)
	.align		4
.L_51:
        /*0028*/ 	.word	index@(_ZN3cub18CUB_300001_SM_10006detail11EmptyKernelIvEEvv)
        /*002c*/ 	.word	0x00000004


	//----- nvinfo : EIATTR_FRAME_SIZE
	.align		4
.L_52:
        /*0030*/ 	.byte	0x04, 0x11
        /*0032*/ 	.short	(.L_54 - .L_53)
	.align		4
.L_53:
        /*0034*/ 	.word	index@(_ZN3cub18CUB_300001_SM_10006detail11EmptyKernelIvEEvv)
        /*0038*/ 	.word	0x00000000


	//----- nvinfo : EIATTR_REGCOUNT
	.align		4
.L_54:
        /*003c*/ 	.byte	0x04, 0x2f
        /*003e*/ 	.short	(.L_56 - .L_55)
	.align		4
.L_55:
        /*0040*/ 	.word	index@(_ZN3cub18CUB_300001_SM_10006detail8for_each13static_kernelINS2_12policy_hub_t12policy_500_tEmN6thrust24THRUST_300001_SM_1000_NS8cuda_cub20__uninitialized_fill7functorINS7_10device_ptrIfEEfEEEEvT0_T1_)
        /*0044*/ 	.word	0x00000008


	//----- nvinfo : EIATTR_FRAME_SIZE
	.align		4
.L_56:
        /*0048*/ 	.byte	0x04, 0x11
        /*004a*/ 	.short	(.L_58 - .L_57)
	.align		4
.L_57:
        /*004c*/ 	.word	index@(_ZN3cub18CUB_300001_SM_10006detail8for_each13static_kernelINS2_12policy_hub_t12policy_500_tEmN6thrust24THRUST_300001_SM_1000_NS8cuda_cub20__uninitialized_fill7functorINS7_10device_ptrIfEEfEEEEvT0_T1_)
        /*0050*/ 	.word	0x00000000


	//----- nvinfo : EIATTR_REGCOUNT
	.align		4
.L_58:
        /*0054*/ 	.byte	0x04, 0x2f
        /*0056*/ 	.short	(.L_60 - .L_59)
	.align		4
.L_59:
        /*0058*/ 	.word	index@(_ZN3cub18CUB_300001_SM_10006detail8for_each13static_kernelINS2_12policy_hub_t12policy_500_tEmN6thrust24THRUST_300001_SM_1000_NS8cuda_cub20__uninitialized_fill7functorINS7_10device_ptrIiEEiEEEEvT0_T1_)
        /*005c*/ 	.word	0x00000008


	//----- nvinfo : EIATTR_FRAME_SIZE
	.align		4
.L_60:
        /*0060*/ 	.byte	0x04, 0x11
        /*0062*/ 	.short	(.L_62 - .L_61)
	.align		4
.L_61:
        /*0064*/ 	.word	index@(_ZN3cub18CUB_300001_SM_10006detail8for_each13static_kernelINS2_12policy_hub_t12policy_500_tEmN6thrust24THRUST_300001_SM_1000_NS8cuda_cub20__uninitialized_fill7functorINS7_10device_ptrIiEEiEEEEvT0_T1_)
        /*0068*/ 	.word	0x00000000


	//----- nvinfo : EIATTR_MIN_STACK_SIZE
	.align		4
.L_62:
        /*006c*/ 	.byte	0x04, 0x12
        /*006e*/ 	.short	(.L_64 - .L_63)
	.align		4
.L_63:
        /*0070*/ 	.word	index@(_ZN3cub18CUB_300001_SM_10006detail8for_each13static_kernelINS2_12policy_hub_t12policy_500_tEmN6thrust24THRUST_300001_SM_1000_NS8cuda_cub20__uninitialized_fill7functorINS7_10device_ptrIiEEiEEEEvT0_T1_)
        /*0074*/ 	.word	0x00000000


	//----- nvinfo : EIATTR_MIN_STACK_SIZE
	.align		4
.L_64:
        /*0078*/ 	.byte	0x04, 0x12
        /*007a*/ 	.short	(.L_66 - .L_65)
	.align		4
.L_65:
        /*007c*/ 	.word	index@(_ZN3cub18CUB_300001_SM_10006detail8for_each13static_kernelINS2_12policy_hub_t12policy_500_tEmN6thrust24THRUST_300001_SM_1000_NS8cuda_cub20__uninitialized_fill7functorINS7_10device_ptrIfEEfEEEEvT0_T1_)
        /*0080*/ 	.word	0x00000000


	//----- nvinfo : EIATTR_MIN_STACK_SIZE
	.align		4
.L_66:
        /*0084*/ 	.byte	0x04, 0x12
        /*0086*/ 	.short	(.L_68 - .L_67)
	.align		4
.L_67:
        /*0088*/ 	.word	index@(_ZN3cub18CUB_300001_SM_10006detail11EmptyKernelIvEEvv)
        /*008c*/ 	.word	0x00000000


	//----- nvinfo : EIATTR_MIN_STACK_SIZE
	.align		4
.L_68:
        /*0090*/ 	.byte	0x04, 0x12
        /*0092*/ 	.short	(.L_70 - .L_69)
	.align		4
.L_69:
        /*0094*/ 	.word	index@(_Z15aggregateKernelPKfS0_S0_iS0_PKiS2_iPiPf)
        /*0098*/ 	.word	0x00000000
.L_70:


//--------------------- .nv.compat                --------------------------
	.section	.nv.compat,"",@"SHT_CUDA_COMPAT_INFO"
	.align	4
        /*0000*/ 	.byte	0x02, 0x09, 0x00, 0x00, 0x02, 0x02, 0x01, 0x00, 0x02, 0x05, 0x05, 0x00, 0x03, 0x07, 0x01, 0x01
        /*0010*/ 	.byte	0x02, 0x03, 0x00, 0x00, 0x02, 0x06, 0x01, 0x00, 0x04, 0x0b, 0x08, 0x00, 0x01, 0x00, 0x00, 0x00
        /*0020*/ 	.byte	0x00, 0x00, 0x00, 0x00


//--------------------- .nv.info._ZN3cub18CUB_300001_SM_10006detail8for_each13static_kernelINS2_12policy_hub_t12policy_500_tEmN6thrust24THRUST_300001_SM_1000_NS8cuda_cub20__uninitialized_fill7functorINS7_10device_ptrIiEEiEEEEvT0_T1_ --------------------------
	.section	.nv.info._ZN3cub18CUB_300001_SM_10006detail8for_each13static_kernelINS2_12policy_hub_t12policy_500_tEmN6thrust24THRUST_300001_SM_1000_NS8cuda_cub20__uninitialized_fill7functorINS7_10device_ptrIiEEiEEEEvT0_T1_,"",@"SHT_CUDA_INFO"
	.sectionflags	@""
	.align	4


	//----- nvinfo : EIATTR_CUDA_API_VERSION
	.align		4
        /*0000*/ 	.byte	0x04, 0x37
        /*0002*/ 	.short	(.L_72 - .L_71)
.L_71:
        /*0004*/ 	.word	0x00000082


	//----- nvinfo : EIATTR_KPARAM_INFO
	.align		4
.L_72:
        /*0008*/ 	.byte	0x04, 0x17
        /*000a*/ 	.short	(.L_74 - .L_73)
.L_73:
        /*000c*/ 	.word	0x00000000
        /*0010*/ 	.short	0x0001
        /*0012*/ 	.short	0x0008
        /*0014*/ 	.byte	0x00, 0xf0, 0x41, 0x00


	//----- nvinfo : EIATTR_KPARAM_INFO
	.align		4
.L_74:
        /*0018*/ 	.byte	0x04, 0x17
        /*001a*/ 	.short	(.L_76 - .L_75)
.L_75:
        /*001c*/ 	.word	0x00000000
        /*0020*/ 	.short	0x0000
        /*0022*/ 	.short	0x0000
        /*0024*/ 	.byte	0x00, 0xf0, 0x21, 0x00


	//----- nvinfo : EIATTR_SPARSE_MMA_MASK
	.align		4
.L_76:
        /*0028*/ 	.byte	0x03, 0x50
        /*002a*/ 	.short	0x0000


	//----- nvinfo : EIATTR_MAXREG_COUNT
	.align		4
        /*002c*/ 	.byte	0x03, 0x1b
        /*002e*/ 	.short	0x00ff


	//----- nvinfo : EIATTR_MERCURY_ISA_VERSION
	.align		4
        /*0030*/ 	.byte	0x03, 0x5f
        /*0032*/ 	.short	0x0101


	//----- nvinfo : EIATTR_VRC_CTA_INIT_COUNT
	.align		4
        /*0034*/ 	.byte	0x02, 0x4a
	.zero		1
	.zero		1


	//----- nvinfo : EIATTR_EXIT_INSTR_OFFSETS
	.align		4
        /*0038*/ 	.byte	0x04, 0x1c
        /*003a*/ 	.short	(.L_78 - .L_77)


	//   ....[0]....
.L_77:
        /*003c*/ 	.word	0x00000130


	//   ....[1]....
        /*0040*/ 	.word	0x00000230


	//   ....[2]....
        /*0044*/ 	.word	0x00000260


	//----- nvinfo : EIATTR_MAX_THREADS
	.align		4
.L_78:
        /*0048*/ 	.byte	0x04, 0x05
        /*004a*/ 	.short	(.L_80 - .L_79)
.L_79:
        /*004c*/ 	.word	0x00000100
        /*0050*/ 	.word	0x00000001
        /*0054*/ 	.word	0x00000001


	//----- nvinfo : EIATTR_CBANK_PARAM_SIZE
	.align		4
.L_80:
        /*0058*/ 	.byte	0x03, 0x19
        /*005a*/ 	.short	0x0018


	//----- nvinfo : EIATTR_PARAM_CBANK
	.align		4
        /*005c*/ 	.byte	0x04, 0x0a
        /*005e*/ 	.short	(.L_82 - .L_81)
	.align		4
.L_81:
        /*0060*/ 	.word	index@(.nv.constant0._ZN3cub18CUB_300001_SM_10006detail8for_each13static_kernelINS2_12policy_hub_t12policy_500_tEmN6thrust24THRUST_300001_SM_1000_NS8cuda_cub20__uninitialized_fill7functorINS7_10device_ptrIiEEiEEEEvT0_T1_)
        /*0064*/ 	.short	0x0380
        /*0066*/ 	.short	0x0018


	//----- nvinfo : EIATTR_SW_WAR
	.align		4
.L_82:
        /*0068*/ 	.byte	0x04, 0x36
        /*006a*/ 	.short	(.L_84 - .L_83)
.L_83:
        /*006c*/ 	.word	0x00000008
.L_84:


//--------------------- .nv.info._ZN3cub18CUB_300001_SM_10006detail8for_each13static_kernelINS2_12policy_hub_t12policy_500_tEmN6thrust24THRUST_300001_SM_1000_NS8cuda_cub20__uninitialized_fill7functorINS7_10device_ptrIfEEfEEEEvT0_T1_ --------------------------
	.section	.nv.info._ZN3cub18CUB_300001_SM_10006detail8for_each13static_kernelINS2_12policy_hub_t12policy_500_tEmN6thrust24THRUST_300001_SM_1000_NS8cuda_cub20__uninitialized_fill7functorINS7_10device_ptrIfEEfEEEEvT0_T1_,"",@"SHT_CUDA_INFO"
	.sectionflags	@""
	.align	4


	//----- nvinfo : EIATTR_CUDA_API_VERSION
	.align		4
        /*0000*/ 	.byte	0x04, 0x37
        /*0002*/ 	.short	(.L_86 - .L_85)
.L_85:
        /*0004*/ 	.word	0x00000082


	//----- nvinfo : EIATTR_KPARAM_INFO
	.align		4
.L_86:
        /*0008*/ 	.byte	0x04, 0x17
        /*000a*/ 	.short	(.L_88 - .L_87)
.L_87:
        /*000c*/ 	.word	0x00000000
        /*0010*/ 	.short	0x0001
        /*0012*/ 	.short	0x0008
        /*0014*/ 	.byte	0x00, 0xf0, 0x41, 0x00


	//----- nvinfo : EIATTR_KPARAM_INFO
	.align		4
.L_88:
        /*0018*/ 	.byte	0x04, 0x17
        /*001a*/ 	.short	(.L_90 - .L_89)
.L_89:
        /*001c*/ 	.word	0x00000000
        /*0020*/ 	.short	0x0000
        /*0022*/ 	.short	0x0000
        /*0024*/ 	.byte	0x00, 0xf0, 0x21, 0x00


	//----- nvinfo : EIATTR_SPARSE_MMA_MASK
	.align		4
.L_90:
        /*0028*/ 	.byte	0x03, 0x50
        /*002a*/ 	.short	0x0000


	//----- nvinfo : EIATTR_MAXREG_COUNT
	.align		4
        /*002c*/ 	.byte	0x03, 0x1b
        /*002e*/ 	.short	0x00ff


	//----- nvinfo : EIATTR_MERCURY_ISA_VERSION
	.align		4
        /*0030*/ 	.byte	0x03, 0x5f
        /*0032*/ 	.short	0x0101


	//----- nvinfo : EIATTR_VRC_CTA_INIT_COUNT
	.align		4
        /*0034*/ 	.byte	0x02, 0x4a
	.zero		1
	.zero		1


	//----- nvinfo : EIATTR_EXIT_INSTR_OFFSETS
	.align		4
        /*0038*/ 	.byte	0x04, 0x1c
        /*003a*/ 	.short	(.L_92 - .L_91)


	//   ....[0]....
.L_91:
        /*003c*/ 	.word	0x00000130


	//   ....[1]....
        /*0040*/ 	.word	0x00000230


	//   ....[2]....
        /*0044*/ 	.word	0x00000260


	//----- nvinfo : EIATTR_MAX_THREADS
	.align		4
.L_92:
        /*0048*/ 	.byte	0x04, 0x05
        /*004a*/ 	.short	(.L_94 - .L_93)
.L_93:
        /*004c*/ 	.word	0x00000100
        /*0050*/ 	.word	0x00000001
        /*0054*/ 	.word	0x00000001


	//----- nvinfo : EIATTR_CBANK_PARAM_SIZE
	.align		4
.L_94:
        /*0058*/ 	.byte	0x03, 0x19
        /*005a*/ 	.short	0x0018


	//----- nvinfo : EIATTR_PARAM_CBANK
	.align		4
        /*005c*/ 	.byte	0x04, 0x0a
        /*005e*/ 	.short	(.L_96 - .L_95)
	.align		4
.L_95:
        /*0060*/ 	.word	index@(.nv.constant0._ZN3cub18CUB_300001_SM_10006detail8for_each13static_kernelINS2_12policy_hub_t12policy_500_tEmN6thrust24THRUST_300001_SM_1000_NS8cuda_cub20__uninitialized_fill7functorINS7_10device_ptrIfEEfEEEEvT0_T1_)
        /*0064*/ 	.short	0x0380
        /*0066*/ 	.short	0x0018


	//----- nvinfo : EIATTR_SW_WAR
	.align		4
.L_96:
        /*0068*/ 	.byte	0x04, 0x36
        /*006a*/ 	.short	(.L_98 - .L_97)
.L_97:
        /*006c*/ 	.word	0x00000008
.L_98:


//--------------------- .nv.info._ZN3cub18CUB_300001_SM_10006detail11EmptyKernelIvEEvv --------------------------
	.section	.nv.info._ZN3cub18CUB_300001_SM_10006detail11EmptyKernelIvEEvv,"",@"SHT_CUDA_INFO"
	.sectionflags	@""
	.align	4


	//----- nvinfo : EIATTR_CUDA_API_VERSION
	.align		4
        /*0000*/ 	.byte	0x04, 0x37
        /*0002*/ 	.short	(.L_100 - .L_99)
.L_99:
        /*0004*/ 	.word	0x00000082


	//----- nvinfo : EIATTR_SPARSE_MMA_MASK
	.align		4
.L_100:
        /*0008*/ 	.byte	0x03, 0x50
        /*000a*/ 	.short	0x0000


	//----- nvinfo : EIATTR_MAXREG_COUNT
	.align		4
        /*000c*/ 	.byte	0x03, 0x1b
        /*000e*/ 	.short	0x00ff


	//----- nvinfo : EIATTR_MERCURY_ISA_VERSION
	.align		4
        /*0010*/ 	.byte	0x03, 0x5f
        /*0012*/ 	.short	0x0101


	//----- nvinfo : EIATTR_VRC_CTA_INIT_COUNT
	.align		4
        /*0014*/ 	.byte	0x02, 0x4a
	.zero		1
	.zero		1


	//----- nvinfo : EIATTR_EXIT_INSTR_OFFSETS
	.align		4
        /*0018*/ 	.byte	0x04, 0x1c
        /*001a*/ 	.short	(.L_102 - .L_101)


	//   ....[0]....
.L_101:
        /*001c*/ 	.word	0x00000010


	//----- nvinfo : EIATTR_SW_WAR
	.align		4
.L_102:
        /*0020*/ 	.byte	0x04, 0x36
        /*0022*/ 	.short	(.L_104 - .L_103)
.L_103:
        /*0024*/ 	.word	0x00000008
.L_104:


//--------------------- .nv.info._Z15aggregateKernelPKfS0_S0_iS0_PKiS2_iPiPf --------------------------
	.section	.nv.info._Z15aggregateKernelPKfS0_S0_iS0_PKiS2_iPiPf,"",@"SHT_CUDA_INFO"
	.sectionflags	@""
	.align	4


	//----- nvinfo : EIATTR_CUDA_API_VERSION
	.align		4
        /*0000*/ 	.byte	0x04, 0x37
        /*0002*/ 	.short	(.L_106 - .L_105)
.L_105:
        /*0004*/ 	.word	0x00000082


	//----- nvinfo : EIATTR_KPARAM_INFO
	.align		4
.L_106:
        /*0008*/ 	.byte	0x04, 0x17
        /*000a*/ 	.short	(.L_108 - .L_107)
.L_107:
        /*000c*/ 	.word	0x00000000
        /*0010*/ 	.short	0x0009
        /*0012*/ 	.short	0x0048
        /*0014*/ 	.byte	0x00, 0xf5, 0x21, 0x00


	//----- nvinfo : EIATTR_KPARAM_INFO
	.align		4
.L_108:
        /*0018*/ 	.byte	0x04, 0x17
        /*001a*/ 	.short	(.L_110 - .L_109)
.L_109:
        /*001c*/ 	.word	0x00000000
        /*0020*/ 	.short	0x0008
        /*0022*/ 	.short	0x0040
        /*0024*/ 	.byte	0x00, 0xf5, 0x21, 0x00


	//----- nvinfo : EIATTR_KPARAM_INFO
	.align		4
.L_110:
        /*0028*/ 	.byte	0x04, 0x17
        /*002a*/ 	.short	(.L_112 - .L_111)
.L_111:
        /*002c*/ 	.word	0x00000000
        /*0030*/ 	.short	0x0007
        /*0032*/ 	.short	0x0038
        /*0034*/ 	.byte	0x00, 0xf0, 0x11, 0x00


	//----- nvinfo : EIATTR_KPARAM_INFO
	.align		4
.L_112:
        /*0038*/ 	.byte	0x04, 0x17
        /*003a*/ 	.short	(.L_114 - .L_113)
.L_113:
        /*003c*/ 	.word	0x00000000
        /*0040*/ 	.short	0x0006
        /*0042*/ 	.short	0x0030
        /*0044*/ 	.byte	0x00, 0xf5, 0x21, 0x00


	//----- nvinfo : EIATTR_KPARAM_INFO
	.align		4
.L_114:
        /*0048*/ 	.byte	0x04, 0x17
        /*004a*/ 	.short	(.L_116 - .L_115)
.L_115:
        /*004c*/ 	.word	0x00000000
        /*0050*/ 	.short	0x0005
        /*0052*/ 	.short	0x0028
        /*0054*/ 	.byte	0x00, 0xf5, 0x21, 0x00


	//----- nvinfo : EIATTR_KPARAM_INFO
	.align		4
.L_116:
        /*0058*/ 	.byte	0x04, 0x17
        /*005a*/ 	.short	(.L_118 - .L_117)
.L_117:
        /*005c*/ 	.word	0x00000000
        /*0060*/ 	.short	0x0004
        /*0062*/ 	.short	0x0020
        /*0064*/ 	.byte	0x00, 0xf5, 0x21, 0x00


	//----- nvinfo : EIATTR_KPARAM_INFO
	.align		4
.L_118:
        /*0068*/ 	.byte	0x04, 0x17
        /*006a*/ 	.short	(.L_120 - .L_119)
.L_119:
        /*006c*/ 	.word	0x00000000
        /*0070*/ 	.short	0x0003
        /*0072*/ 	.short	0x0018
        /*0074*/ 	.byte	0x00, 0xf0, 0x11, 0x00


	//----- nvinfo : EIATTR_KPARAM_INFO
	.align		4
.L_120:
        /*0078*/ 	.byte	0x04, 0x17
        /*007a*/ 	.short	(.L_122 - .L_121)
.L_121:
        /*007c*/ 	.word	0x00000000
        /*0080*/ 	.short	0x0002
        /*0082*/ 	.short	0x0010
        /*0084*/ 	.byte	0x00, 0xf5, 0x21, 0x00


	//----- nvinfo : EIATTR_KPARAM_INFO
	.align		4
.L_122:
        /*0088*/ 	.byte	0x04, 0x17
        /*008a*/ 	.short	(.L_124 - .L_123)
.L_123:
        /*008c*/ 	.word	0x00000000
        /*0090*/ 	.short	0x0001
        /*0092*/ 	.short	0x0008
        /*0094*/ 	.byte	0x00, 0xf5, 0x21, 0x00


	//----- nvinfo : EIATTR_KPARAM_INFO
	.align		4
.L_124:
        /*0098*/ 	.byte	0x04, 0x17
        /*009a*/ 	.short	(.L_126 - .L_125)
.L_125:
        /*009c*/ 	.word	0x00000000
        /*00a0*/ 	.short	0x0000
        /*00a2*/ 	.short	0x0000
        /*00a4*/ 	.byte	0x00, 0xf5, 0x21, 0x00


	//----- nvinfo : EIATTR_SPARSE_MMA_MASK
	.align		4
.L_126:
        /*00a8*/ 	.byte	0x03, 0x50
        /*00aa*/ 	.short	0x0000


	//----- nvinfo : EIATTR_MAXREG_COUNT
	.align		4
        /*00ac*/ 	.byte	0x03, 0x1b
        /*00ae*/ 	.short	0x00ff


	//----- nvinfo : EIATTR_MERCURY_ISA_VERSION
	.align		4
        /*00b0*/ 	.byte	0x03, 0x5f
        /*00b2*/ 	.short	0x0101


	//----- nvinfo : EIATTR_VRC_CTA_INIT_COUNT
	.align		4
        /*00b4*/ 	.byte	0x02, 0x4a
	.zero		1
	.zero		1


	//----- nvinfo : EIATTR_EXIT_INSTR_OFFSETS
	.align		4
        /*00b8*/ 	.byte	0x04, 0x1c
        /*00ba*/ 	.short	(.L_128 - .L_127)


	//   ....[0]....
.L_127:
        /*00bc*/ 	.word	0x00000070


	//   ....[1]....
        /*00c0*/ 	.word	0x000000d0


	//   ....[2]....
        /*00c4*/ 	.word	0x00001dd0


	//   ....[3]....
        /*00c8*/ 	.word	0x00001e80


	//----- nvinfo : EIATTR_CRS_STACK_SIZE
	.align		4
.L_128:
        /*00cc*/ 	.byte	0x04, 0x1e
        /*00ce*/ 	.short	(.L_130 - .L_129)
.L_129:
        /*00d0*/ 	.word	0x00000000


	//----- nvinfo : EIATTR_CBANK_PARAM_SIZE
	.align		4
.L_130:
        /*00d4*/ 	.byte	0x03, 0x19
        /*00d6*/ 	.short	0x0050


	//----- nvinfo : EIATTR_PARAM_CBANK
	.align		4
        /*00d8*/ 	.byte	0x04, 0x0a
        /*00da*/ 	.short	(.L_132 - .L_131)
	.align		4
.L_131:
        /*00dc*/ 	.word	index@(.nv.constant0._Z15aggregateKernelPKfS0_S0_iS0_PKiS2_iPiPf)
        /*00e0*/ 	.short	0x0380
        /*00e2*/ 	.short	0x0050


	//----- nvinfo : EIATTR_SW_WAR
	.align		4
.L_132:
        /*00e4*/ 	.byte	0x04, 0x36
        /*00e6*/ 	.short	(.L_134 - .L_133)
.L_133:
        /*00e8*/ 	.word	0x00000008
.L_134:


//--------------------- .nv.callgraph             --------------------------
	.section	.nv.callgraph,"",@"SHT_CUDA_CALLGRAPH"
	.align	4
	.sectionentsize	8
	.align		4
        /*0000*/ 	.word	0x00000000
	.align		4
        /*0004*/ 	.word	0xffffffff
	.align		4
        /*0008*/ 	.word	0x00000000
	.align		4
        /*000c*/ 	.word	0xfffffffe
	.align		4
        /*0010*/ 	.word	0x00000000
	.align		4
        /*0014*/ 	.word	0xfffffffd
	.align		4
        /*0018*/ 	.word	0x00000000
	.align		4
        /*001c*/ 	.word	0xfffffffc


//--------------------- .nv.constant4             --------------------------
	.section	.nv.constant4,"a",@progbits
	.align	8
	.align		8
.nv.constant4:
        /*0000*/ 	.dword	_ZN34_INTERNAL_66b5bdfc_4_k_cu_63a9aaf94cuda3std3__45__cpo5beginE
	.align		8
        /*0008*/ 	.dword	_ZN34_INTERNAL_66b5bdfc_4_k_cu_63a9aaf94cuda3std3__45__cpo3endE
	.align		8
        /*0010*/ 	.dword	_ZN34_INTERNAL_66b5bdfc_4_k_cu_63a9aaf94cuda3std3__45__cpo6cbeginE
	.align		8
        /*0018*/ 	.dword	_ZN34_INTERNAL_66b5bdfc_4_k_cu_63a9aaf94cuda3std3__45__cpo4cendE
	.align		8
        /*0020*/ 	.dword	_ZN34_INTERNAL_66b5bdfc_4_k_cu_63a9aaf94cuda3std3__45__cpo6rbeginE
	.align		8
        /*0028*/ 	.dword	_ZN34_INTERNAL_66b5bdfc_4_k_cu_63a9aaf94cuda3std3__45__cpo4rendE
	.align		8
        /*0030*/ 	.dword	_ZN34_INTERNAL_66b5bdfc_4_k_cu_63a9aaf94cuda3std3__45__cpo7crbeginE
	.align		8
        /*0038*/ 	.dword	_ZN34_INTERNAL_66b5bdfc_4_k_cu_63a9aaf94cuda3std3__45__cpo5crendE
	.align		8
        /*0040*/ 	.dword	_ZN34_INTERNAL_66b5bdfc_4_k_cu_63a9aaf94cuda3std3__436_GLOBAL__N__66b5bdfc_4_k_cu_63a9aaf96ignoreE
	.align		8
        /*0048*/ 	.dword	_ZN34_INTERNAL_66b5bdfc_4_k_cu_63a9aaf94cuda3std3__419piecewise_constructE
	.align		8
        /*0050*/ 	.dword	_ZN34_INTERNAL_66b5bdfc_4_k_cu_63a9aaf94cuda3std3__48in_placeE
	.align		8
        /*0058*/ 	.dword	_ZN34_INTERNAL_66b5bdfc_4_k_cu_63a9aaf94cuda3std3__420unreachable_sentinelE
	.align		8
        /*0060*/ 	.dword	_ZN34_INTERNAL_66b5bdfc_4_k_cu_63a9aaf94cuda3std3__47nulloptE
	.align		8
        /*0068*/ 	.dword	_ZN34_INTERNAL_66b5bdfc_4_k_cu_63a9aaf94cuda3std3__48unexpectE
	.align		8
        /*0070*/ 	.dword	_ZN34_INTERNAL_66b5bdfc_4_k_cu_63a9aaf94cuda3std6ranges3__45__cpo4swapE
	.align		8
        /*0078*/ 	.dword	_ZN34_INTERNAL_66b5bdfc_4_k_cu_63a9aaf94cuda3std6ranges3__45__cpo9iter_moveE
	.align		8
        /*0080*/ 	.dword	_ZN34_INTERNAL_66b5bdfc_4_k_cu_63a9aaf94cuda3std6ranges3__45__cpo5beginE
	.align		8
        /*0088*/ 	.dword	_ZN34_INTERNAL_66b5bdfc_4_k_cu_63a9aaf94cuda3std6ranges3__45__cpo3endE
	.align		8
        /*0090*/ 	.dword	_ZN34_INTERNAL_66b5bdfc_4_k_cu_63a9aaf94cuda3std6ranges3__45__cpo6cbeginE
	.align		8
        /*0098*/ 	.dword	_ZN34_INTERNAL_66b5bdfc_4_k_cu_63a9aaf94cuda3std6ranges3__45__cpo4cendE
	.align		8
        /*00a0*/ 	.dword	_ZN34_INTERNAL_66b5bdfc_4_k_cu_63a9aaf94cuda3std6ranges3__45__cpo7advanceE
	.align		8
        /*00a8*/ 	.dword	_ZN34_INTERNAL_66b5bdfc_4_k_cu_63a9aaf94cuda3std6ranges3__45__cpo9iter_swapE
	.align		8
        /*00b0*/ 	.dword	_ZN34_INTERNAL_66b5bdfc_4_k_cu_63a9aaf94cuda3std6ranges3__45__cpo4nextE
	.align		8
        /*00b8*/ 	.dword	_ZN34_INTERNAL_66b5bdfc_4_k_cu_63a9aaf94cuda3std6ranges3__45__cpo4prevE
	.align		8
        /*00c0*/ 	.dword	_ZN34_INTERNAL_66b5bdfc_4_k_cu_63a9aaf94cuda3std6ranges3__45__cpo4dataE
	.align		8
        /*00c8*/ 	.dword	_ZN34_INTERNAL_66b5bdfc_4_k_cu_63a9aaf94cuda3std6ranges3__45__cpo5cdataE
	.align		8
        /*00d0*/ 	.dword	_ZN34_INTERNAL_66b5bdfc_4_k_cu_63a9aaf94cuda3std6ranges3__45__cpo4sizeE
	.align		8
        /*00d8*/ 	.dword	_ZN34_INTERNAL_66b5bdfc_4_k_cu_63a9aaf94cuda3std6ranges3__45__cpo5ssizeE
	.align		8
        /*00e0*/ 	.dword	_ZN34_INTERNAL_66b5bdfc_4_k_cu_63a9aaf94cuda3std6ranges3__45__cpo8distanceE
	.align		8
        /*00e8*/ 	.dword	_ZN34_INTERNAL_66b5bdfc_4_k_cu_63a9aaf96thrust24THRUST_300001_SM_1000_NS8cuda_cub3parE
	.align		8
        /*00f0*/ 	.dword	_ZN34_INTERNAL_66b5bdfc_4_k_cu_63a9aaf96thrust24THRUST_300001_SM_1000_NS8cuda_cub10par_nosyncE
	.align		8
        /*00f8*/ 	.dword	_ZN34_INTERNAL_66b5bdfc_4_k_cu_63a9aaf96thrust24THRUST_300001_SM_1000_NS6system6detail10sequential3seqE
	.align		8
        /*0100*/ 	.dword	_ZN34_INTERNAL_66b5bdfc_4_k_cu_63a9aaf96thrust24THRUST_300001_SM_1000_NS6system3cpp3parE
	.align		8
        /*0108*/ 	.dword	_ZN34_INTERNAL_66b5bdfc_4_k_cu_63a9aaf96thrust24THRUST_300001_SM_1000_NS12placeholders2_1E
	.align		8
        /*0110*/ 	.dword	_ZN34_INTERNAL_66b5bdfc_4_k_cu_63a9aaf96thrust24THRUST_300001_SM_1000_NS12placeholders2_2E
	.align		8
        /*0118*/ 	.dword	_ZN34_INTERNAL_66b5bdfc_4_k_cu_63a9aaf96thrust24THRUST_300001_SM_1000_NS12placeholders2_3E
	.align		8
        /*0120*/ 	.dword	_ZN34_INTERNAL_66b5bdfc_4_k_cu_63a9aaf96thrust24THRUST_300001_SM_1000_NS12placeholders2_4E
	.align		8
        /*0128*/ 	.dword	_ZN34_INTERNAL_66b5bdfc_4_k_cu_63a9aaf96thrust24THRUST_300001_SM_1000_NS12placeholders2_5E
	.align		8
        /*0130*/ 	.dword	_ZN34_INTERNAL_66b5bdfc_4_k_cu_63a9aaf96thrust24THRUST_300001_SM_1000_NS12placeholders2_6E
	.align		8
        /*0138*/ 	.dword	_ZN34_INTERNAL_66b5bdfc_4_k_cu_63a9aaf96thrust24THRUST_300001_SM_1000_NS12placeholders2_7E
	.align		8
        /*0140*/ 	.dword	_ZN34_INTERNAL_66b5bdfc_4_k_cu_63a9aaf96thrust24THRUST_300001_SM_1000_NS12placeholders2_8E
	.align		8
        /*0148*/ 	.dword	_ZN34_INTERNAL_66b5bdfc_4_k_cu_63a9aaf96thrust24THRUST_300001_SM_1000_NS12placeholders2_9E
	.align		8
        /*0150*/ 	.dword	_ZN34_INTERNAL_66b5bdfc_4_k_cu_63a9aaf96thrust24THRUST_300001_SM_1000_NS12placeholders3_10E
	.align		8
        /*0158*/ 	.dword	_ZN34_INTERNAL_66b5bdfc_4_k_cu_63a9aaf96thrust24THRUST_300001_SM_1000_NS3seqE
	.align		8
        /*0160*/ 	.dword	_ZN34_INTERNAL_66b5bdfc_4_k_cu_63a9aaf96thrust24THRUST_300001_SM_1000_NS6deviceE


//--------------------- .text._ZN3cub18CUB_300001_SM_10006detail8for_each13static_kernelINS2_12policy_hub_t12policy_500_tEmN6thrust24THRUST_300001_SM_1000_NS8cuda_cub20__uninitialized_fill7functorINS7_10device_ptrIiEEiEEEEvT0_T1_ --------------------------
	.section	.text._ZN3cub18CUB_300001_SM_10006detail8for_each13static_kernelINS2_12policy_hub_t12policy_500_tEmN6thrust24THRUST_300001_SM_1000_NS8cuda_cub20__uninitialized_fill7functorINS7_10device_ptrIiEEiEEEEvT0_T1_,"ax",@progbits
	.align	128
        .global         _ZN3cub18CUB_300001_SM_10006detail8for_each13static_kernelINS2_12policy_hub_t12policy_500_tEmN6thrust24THRUST_300001_SM_1000_NS8cuda_cub20__uninitialized_fill7functorINS7_10device_ptrIiEEiEEEEvT0_T1_
        .type           _ZN3cub18CUB_300001_SM_10006detail8for_each13static_kernelINS2_12policy_hub_t12policy_500_tEmN6thrust24THRUST_300001_SM_1000_NS8cuda_cub20__uninitialized_fill7functorINS7_10device_ptrIiEEiEEEEvT0_T1_,@function
        .size           _ZN3cub18CUB_300001_SM_10006detail8for_each13static_kernelINS2_12policy_hub_t12policy_500_tEmN6thrust24THRUST_300001_SM_1000_NS8cuda_cub20__uninitialized_fill7functorINS7_10device_ptrIiEEiEEEEvT0_T1_,(.L_x_56 - _ZN3cub18CUB_300001_SM_10006detail8for_each13static_kernelINS2_12policy_hub_t12policy_500_tEmN6thrust24THRUST_300001_SM_1000_NS8cuda_cub20__uninitialized_fill7functorINS7_10device_ptrIiEEiEEEEvT0_T1_)
        .other          _ZN3cub18CUB_300001_SM_10006detail8for_each13static_kernelINS2_12policy_hub_t12policy_500_tEmN6thrust24THRUST_300001_SM_1000_NS8cuda_cub20__uninitialized_fill7functorINS7_10device_ptrIiEEiEEEEvT0_T1_,@"STO_CUDA_ENTRY STV_DEFAULT"
_ZN3cub18CUB_300001_SM_10006detail8for_each13static_kernelINS2_12policy_hub_t12policy_500_tEmN6thrust24THRUST_300001_SM_1000_NS8cuda_cub20__uninitialized_fill7functorINS7_10device_ptrIiEEiEEEEvT0_T1_:
.text._ZN3cub18CUB_300001_SM_10006detail8for_each13static_kernelINS2_12policy_hub_t12policy_500_tEmN6thrust24THRUST_300001_SM_1000_NS8cuda_cub20__uninitialized_fill7functorINS7_10device_ptrIiEEiEEEEvT0_T1_:
[----:B------:R-:W-:Y:S08]  /*0000*/  LDC R1, c[0x0][0x37c] ;  /* 0x0000df00ff017b82 */ /* 0x000ff00000000800 */
[----:B------:R-:W0:Y:S01]  /*0010*/  S2UR UR4, SR_CTAID.X ;  /* 0x00000000000479c3 */ /* 0x000e220000002500 */
[----:B------:R-:W1:Y:S01]  /*0020*/  LDCU.64 UR6, c[0x0][0x380] ;  /* 0x00007000ff0677ac */ /* 0x000e620008000a00 */
[----:B------:R-:W2:Y:S01]  /*0030*/  LDCU.64 UR8, c[0x0][0x358] ;  /* 0x00006b00ff0877ac */ /* 0x000ea20008000a00 */
[----:B0-----:R-:W-:-:S04]  /*0040*/  UIMAD.WIDE.U32 UR4, UR4, 0x200, URZ ;  /* 0x00000200040478a5 */ /* 0x001fc8000f8e00ff */
[----:B-1----:R-:W-:-:S04]  /*0050*/  UIADD3 UR6, UP0, UPT, -UR4, UR6, URZ ;  /* 0x0000000604067290 */ /* 0x002fc8000ff1e1ff */
[----:B------:R-:W-:Y:S02]  /*0060*/  UIADD3.X UR7, UPT, UPT, ~UR5, UR7, URZ, UP0, !UPT ;  /* 0x0000000705077290 */ /* 0x000fe400087fe5ff */
[----:B------:R-:W-:-:S04]  /*0070*/  UISETP.GE.U32.AND UP0, UPT, UR6, 0x200, UPT ;  /* 0x000002000600788c */ /* 0x000fc8000bf06070 */
[----:B------:R-:W-:-:S09]  /*0080*/  UISETP.GE.U32.AND.EX UP0, UPT, UR7, URZ, UPT, UP0 ;  /* 0x000000ff0700728c */ /* 0x000fd2000bf06100 */
[----:B--2---:R-:W-:Y:S05]  /*0090*/  BRA.U !UP0, `(.L_x_0) ;  /* 0x0000000108287547 */ /* 0x004fea000b800000 */
[----:B------:R-:W0:Y:S01]  /*00a0*/  S2R R0, SR_TID.X ;  /* 0x0000000000007919 */ /* 0x000e220000002100 */
[----:B------:R-:W1:Y:S01]  /*00b0*/  LDCU.64 UR6, c[0x0][0x388] ;  /* 0x00007100ff0677ac */ /* 0x000e620008000a00 */
[----:B------:R-:W2:Y:S01]  /*00c0*/  LDC R5, c[0x0][0x390] ;  /* 0x0000e400ff057b82 */ /* 0x000ea20000000800 */
[----:B0-----:R-:W-:-:S05]  /*00d0*/  IADD3 R0, P0, PT, R0, UR4, RZ ;  /* 0x0000000400007c10 */ /* 0x001fca000ff1e0ff */
[----:B------:R-:W-:Y:S01]  /*00e0*/  IMAD.X R3, RZ, RZ, UR5, P0 ;  /* 0x00000005ff037e24 */ /* 0x000fe200080e06ff */
[----:B-1----:R-:W-:-:S04]  /*00f0*/  LEA R2, P0, R0, UR6, 0x2 ;  /* 0x0000000600027c11 */ /* 0x002fc8000f8010ff */
[----:B------:R-:W-:-:S05]  /*0100*/  LEA.HI.X R3, R0, UR7, R3, 0x2, P0 ;  /* 0x0000000700037c11 */ /* 0x000fca00080f1403 */
[----:B--2---:R-:W-:Y:S04]  /*0110*/  STG.E desc[UR8][R2.64], R5 ;  /* 0x0000000502007986 */ /* 0x004fe8000c101908 */
[----:B------:R-:W-:Y:S01]  /*0120*/  STG.E desc[UR8][R2.64+0x400], R5 ;  /* 0x0004000502007986 */ /* 0x000fe2000c101908 */
[----:B------:R-:W-:Y:S05]  /*0130*/  EXIT ;  /* 0x000000000000794d */ /* 0x000fea0003800000 */
.L_x_0:
[----:B------:R-:W0:Y:S01]  /*0140*/  S2R R0, SR_TID.X ;  /* 0x0000000000007919 */ /* 0x000e220000002100 */
[----:B------:R-:W-:Y:S01]  /*0150*/  IMAD.U32 R2, RZ, RZ, UR7 ;  /* 0x00000007ff027e24 */ /* 0x000fe2000f8e00ff */
[----:B------:R-:W1:Y:S01]  /*0160*/  LDCU.64 UR10, c[0x0][0x388] ;  /* 0x00007100ff0a77ac */ /* 0x000e620008000a00 */
[----:B------:R-:W-:Y:S01]  /*0170*/  IMAD.U32 R4, RZ, RZ, UR7 ;  /* 0x00000007ff047e24 */ /* 0x000fe2000f8e00ff */
[----:B0-----:R-:W-:-:S04]  /*0180*/  ISETP.LT.U32.AND P0, PT, R0, UR6, PT ;  /* 0x0000000600007c0c */ /* 0x001fc8000bf01070 */
[----:B------:R-:W-:Y:S01]  /*0190*/  ISETP.GT.U32.AND.EX P0, PT, R2, RZ, PT, P0 ;  /* 0x000000ff0200720c */ /* 0x000fe20003f04100 */
[C---:B------:R-:W-:Y:S01]  /*01a0*/  VIADD R2, R0.reuse, 0x100 ;  /* 0x0000010000027836 */ /* 0x040fe20000000000 */
[----:B------:R-:W-:-:S04]  /*01b0*/  IADD3 R0, P2, PT, R0, UR4, RZ ;  /* 0x0000000400007c10 */ /* 0x000fc8000ff5e0ff */
[----:B------:R-:W-:Y:S01]  /*01c0*/  ISETP.LT.U32.AND P1, PT, R2, UR6, PT ;  /* 0x0000000602007c0c */ /* 0x000fe2000bf21070 */
[----:B------:R-:W-:Y:S01]  /*01d0*/  IMAD.X R3, RZ, RZ, UR5, P2 ;  /* 0x00000005ff037e24 */ /* 0x000fe200090e06ff */
[----:B-1----:R-:W-:Y:S02]  /*01e0*/  LEA R2, P2, R0, UR10, 0x2 ;  /* 0x0000000a00027c11 */ /* 0x002fe4000f8410ff */
[----:B------:R-:W-:Y:S02]  /*01f0*/  ISETP.GT.U32.AND.EX P1, PT, R4, RZ, PT, P1 ;  /* 0x000000ff0400720c */ /* 0x000fe40003f24110 */
[----:B------:R-:W-:Y:S01]  /*0200*/  LEA.HI.X R3, R0, UR11, R3, 0x2, P2 ;  /* 0x0000000b00037c11 */ /* 0x000fe200090f1403 */
[----:B------:R-:W0:Y:S04]  /*0210*/  @P0 LDC R5, c[0x0][0x390] ;  /* 0x0000e400ff050b82 */ /* 0x000e280000000800 */
[----:B0-----:R0:W-:Y:S06]  /*0220*/  @P0 STG.E desc[UR8][R2.64], R5 ;  /* 0x0000000502000986 */ /* 0x0011ec000c101908 */
[----:B------:R-:W-:Y:S05]  /*0230*/  @!P1 EXIT ;  /* 0x000000000000994d */ /* 0x000fea0003800000 */
[----:B0-----:R-:W0:Y:S02]  /*0240*/  LDC R5, c[0x0][0x390] ;  /* 0x0000e400ff057b82 */ /* 0x001e240000000800 */
[----:B0-----:R-:W-:Y:S01]  /*0250*/  STG.E desc[UR8][R2.64+0x400], R5 ;  /* 0x0004000502007986 */ /* 0x001fe2000c101908 */
[----:B------:R-:W-:Y:S05]  /*0260*/  EXIT ;  /* 0x000000000000794d */ /* 0x000fea0003800000 */
.L_x_1:
[----:B------:R-:W-:-:S00]  /*0270*/  BRA `(.L_x_1) ;  /* 0xfffffffc00fc7947 */ /* 0x000fc0000383ffff */
[----:B------:R-:W-:-:S00]  /*0280*/  NOP ;  /* 0x0000000000007918 */ /* 0x000fc00000000000 */
[----:B------:R-:W-:-:S00]  /*0290*/  NOP ;  /* 0x0000000000007918 */ /* 0x000fc00000000000 */
[----:B------:R-:W-:-:S00]  /*02a0*/  NOP ;  /* 0x0000000000007918 */ /* 0x000fc00000000000 */
[----:B------:R-:W-:-:S00]  /*02b0*/  NOP ;  /* 0x0000000000007918 */ /* 0x000fc00000000000 */
[----:B------:R-:W-:-:S00]  /*02c0*/  NOP ;  /* 0x0000000000007918 */ /* 0x000fc00000000000 */
[----:B------:R-:W-:-:S00]  /*02d0*/  NOP ;  /* 0x0000000000007918 */ /* 0x000fc00000000000 */
[----:B------:R-:W-:-:S00]  /*02e0*/  NOP ;  /* 0x0000000000007918 */ /* 0x000fc00000000000 */
[----:B------:R-:W-:-:S00]  /*02f0*/  NOP ;  /* 0x0000000000007918 */ /* 0x000fc00000000000 */
.L_x_56:


//--------------------- .text._ZN3cub18CUB_300001_SM_10006detail8for_each13static_kernelINS2_12policy_hub_t12policy_500_tEmN6thrust24THRUST_300001_SM_1000_NS8cuda_cub20__uninitialized_fill7functorINS7_10device_ptrIfEEfEEEEvT0_T1_ --------------------------
	.section	.text._ZN3cub18CUB_300001_SM_10006detail8for_each13static_kernelINS2_12policy_hub_t12policy_500_tEmN6thrust24THRUST_300001_SM_1000_NS8cuda_cub20__uninitialized_fill7functorINS7_10device_ptrIfEEfEEEEvT0_T1_,"ax",@progbits
	.align	128
        .global         _ZN3cub18CUB_300001_SM_10006detail8for_each13static_kernelINS2_12policy_hub_t12policy_500_tEmN6thrust24THRUST_300001_SM_1000_NS8cuda_cub20__uninitialized_fill7functorINS7_10device_ptrIfEEfEEEEvT0_T1_
        .type           _ZN3cub18CUB_300001_SM_10006detail8for_each13static_kernelINS2_12policy_hub_t12policy_500_tEmN6thrust24THRUST_300001_SM_1000_NS8cuda_cub20__uninitialized_fill7functorINS7_10device_ptrIfEEfEEEEvT0_T1_,@function
        .size           _ZN3cub18CUB_300001_SM_10006detail8for_each13static_kernelINS2_12policy_hub_t12policy_500_tEmN6thrust24THRUST_300001_SM_1000_NS8cuda_cub20__uninitialized_fill7functorINS7_10device_ptrIfEEfEEEEvT0_T1_,(.L_x_57 - _ZN3cub18CUB_300001_SM_10006detail8for_each13static_kernelINS2_12policy_hub_t12policy_500_tEmN6thrust24THRUST_300001_SM_1000_NS8cuda_cub20__uninitialized_fill7functorINS7_10device_ptrIfEEfEEEEvT0_T1_)
        .other          _ZN3cub18CUB_300001_SM_10006detail8for_each13static_kernelINS2_12policy_hub_t12policy_500_tEmN6thrust24THRUST_300001_SM_1000_NS8cuda_cub20__uninitialized_fill7functorINS7_10device_ptrIfEEfEEEEvT0_T1_,@"STO_CUDA_ENTRY STV_DEFAULT"
_ZN3cub18CUB_300001_SM_10006detail8for_each13static_kernelINS2_12policy_hub_t12policy_500_tEmN6thrust24THRUST_300001_SM_1000_NS8cuda_cub20__uninitialized_fill7functorINS7_10device_ptrIfEEfEEEEvT0_T1_:
.text._ZN3cub18CUB_300001_SM_10006detail8for_each13static_kernelINS2_12policy_hub_t12policy_500_tEmN6thrust24THRUST_300001_SM_1000_NS8cuda_cub20__uninitialized_fill7functorINS7_10device_ptrIfEEfEEEEvT0_T1_:
        /* <DEDUP_REMOVED lines=20> */
.L_x_2:
        /* <DEDUP_REMOVED lines=19> */
.L_x_3:
        /* <DEDUP_REMOVED lines=9> */
.L_x_57:


//--------------------- .text._ZN3cub18CUB_300001_SM_10006detail11EmptyKernelIvEEvv --------------------------
	.section	.text._ZN3cub18CUB_300001_SM_10006detail11EmptyKernelIvEEvv,"ax",@progbits
	.align	128
        .global         _ZN3cub18CUB_300001_SM_10006detail11EmptyKernelIvEEvv
        .type           _ZN3cub18CUB_300001_SM_10006detail11EmptyKernelIvEEvv,@function
        .size           _ZN3cub18CUB_300001_SM_10006detail11EmptyKernelIvEEvv,(.L_x_58 - _ZN3cub18CUB_300001_SM_10006detail11EmptyKernelIvEEvv)
        .other          _ZN3cub18CUB_300001_SM_10006detail11EmptyKernelIvEEvv,@"STO_CUDA_ENTRY STV_DEFAULT"
_ZN3cub18CUB_300001_SM_10006detail11EmptyKernelIvEEvv:
.text._ZN3cub18CUB_300001_SM_10006detail11EmptyKernelIvEEvv:
[----:B------:R-:W-:Y:S01]  /*0000*/  LDC R1, c[0x0][0x37c] ;  /* 0x0000df00ff017b82 */ /* 0x000fe20000000800 */
[----:B------:R-:W-:Y:S05]  /*0010*/  EXIT ;  /* 0x000000000000794d */ /* 0x000fea0003800000 */
.L_x_4:
        /* <DEDUP_REMOVED lines=14> */
.L_x_58:


//--------------------- .text._Z15aggregateKernelPKfS0_S0_iS0_PKiS2_iPiPf --------------------------
	.section	.text._Z15aggregateKernelPKfS0_S0_iS0_PKiS2_iPiPf,"ax",@progbits
	.align	128
        .global         _Z15aggregateKernelPKfS0_S0_iS0_PKiS2_iPiPf
        .type           _Z15aggregateKernelPKfS0_S0_iS0_PKiS2_iPiPf,@function
        .size           _Z15aggregateKernelPKfS0_S0_iS0_PKiS2_iPiPf,(.L_x_55 - _Z15aggregateKernelPKfS0_S0_iS0_PKiS2_iPiPf)
        .other          _Z15aggregateKernelPKfS0_S0_iS0_PKiS2_iPiPf,@"STO_CUDA_ENTRY STV_DEFAULT"
_Z15aggregateKernelPKfS0_S0_iS0_PKiS2_iPiPf:
.text._Z15aggregateKernelPKfS0_S0_iS0_PKiS2_iPiPf:
[----:B------:R-:W-:Y:S01]  /*0000*/  LDC R1, c[0x0][0x37c] ;  /* 0x0000df00ff017b82 */ /* 0x000fe20000000800 */
[----:B------:R-:W0:Y:S07]  /*0010*/  S2R R0, SR_TID.X ;  /* 0x0000000000007919 */ /* 0x000e2e0000002100 */
[----:B------:R-:W0:Y:S01]  /*0020*/  S2UR UR4, SR_CTAID.X ;  /* 0x00000000000479c3 */ /* 0x000e220000002500 */
[----:B------:R-:W1:Y:S07]  /*0030*/  LDCU UR5, c[0x0][0x398] ;  /* 0x00007300ff0577ac */ /* 0x000e6e0008000800 */
[----:B------:R-:W0:Y:S02]  /*0040*/  LDC R5, c[0x0][0x360] ;  /* 0x0000d800ff057b82 */ /* 0x000e240000000800 */
[----:B0-----:R-:W-:-:S05]  /*0050*/  IMAD R5, R5, UR4, R0 ;  /* 0x0000000405057c24 */ /* 0x001fca000f8e0200 */
[----:B-1----:R-:W-:-:S13]  /*0060*/  ISETP.GE.AND P0, PT, R5, UR5, PT ;  /* 0x0000000505007c0c */ /* 0x002fda000bf06270 */
[----:B------:R-:W-:Y:S05]  /*0070*/  @P0 EXIT ;  /* 0x000000000000094d */ /* 0x000fea0003800000 */
[----:B------:R-:W0:Y:S08]  /*0080*/  LDC R0, c[0x0][0x3b8] ;  /* 0x0000ee00ff007b82 */ /* 0x000e300000000800 */
[----:B------:R-:W1:Y:S08]  /*0090*/  LDC.64 R2, c[0x0][0x380] ;  /* 0x0000e000ff027b82 */ /* 0x000e700000000a00 */
[----:B------:R-:W2:Y:S08]  /*00a0*/  LDC.64 R8, c[0x0][0x388] ;  /* 0x0000e200ff087b82 */ /* 0x000eb00000000a00 */
[----:B------:R-:W3:Y:S01]  /*00b0*/  LDC.64 R10, c[0x0][0x390] ;  /* 0x0000e400ff0a7b82 */ /* 0x000ee20000000a00 */
[----:B0-----:R-:W-:-:S13]  /*00c0*/  ISETP.GE.AND P0, PT, R0, 0x1, PT ;  /* 0x000000010000780c */ /* 0x001fda0003f06270 */
[----:B-1----:R-:W-:Y:S05]  /*00d0*/  @!P0 EXIT ;  /* 0x000000000000894d */ /* 0x002fea0003800000 */
[----:B------:R-:W0:Y:S01]  /*00e0*/  LDCU.64 UR4, c[0x0][0x358] ;  /* 0x00006b00ff0477ac */ /* 0x000e220008000a00 */
[----:B------:R-:W-:-:S04]  /*00f0*/  IMAD.WIDE R2, R5, 0x4, R2 ;  /* 0x0000000405027825 */ /* 0x000fc800078e0202 */
[----:B--2---:R-:W-:-:S04]  /*0100*/  IMAD.WIDE R8, R5, 0x4, R8 ;  /* 0x0000000405087825 */ /* 0x004fc800078e0208 */
[----:B---3--:R-:W-:Y:S01]  /*0110*/  IMAD.WIDE R10, R5, 0x4, R10 ;  /* 0x00000004050a7825 */ /* 0x008fe200078e020a */
[----:B0-----:R0:W5:Y:S04]  /*0120*/  LDG.E R3, desc[UR4][R2.64] ;  /* 0x0000000402037981 */ /* 0x001168000c1e1900 */
[----:B------:R0:W5:Y:S04]  /*0130*/  LDG.E R4, desc[UR4][R8.64] ;  /* 0x0000000408047981 */ /* 0x000168000c1e1900 */
[----:B------:R0:W5:Y:S01]  /*0140*/  LDG.E R5, desc[UR4][R10.64] ;  /* 0x000000040a057981 */ /* 0x000162000c1e1900 */
[----:B------:R-:W-:Y:S01]  /*0150*/  BSSY.RECONVERGENT B2, `(.L_x_5) ;  /* 0x00001ca000027945 */ /* 0x000fe20003800200 */
[----:B------:R-:W-:-:S07]  /*0160*/  IMAD.MOV.U32 R6, RZ, RZ, RZ ;  /* 0x000000ffff067224 */ /* 0x000fce00078e00ff */
.L_x_42:
[----:B0----5:R-:W0:Y:S02]  /*0170*/  LDC.64 R8, c[0x0][0x3a8] ;  /* 0x0000ea00ff087b82 */ /* 0x021e240000000a00 */
[----:B0-----:R-:W-:-:S05]  /*0180*/  IMAD.WIDE.U32 R8, R6, 0x4, R8 ;  /* 0x0000000406087825 */ /* 0x001fca00078e0008 */
[----:B------:R-:W2:Y:S01]  /*0190*/  LDG.E R7, desc[UR4][R8.64] ;  /* 0x0000000408077981 */ /* 0x000ea2000c1e1900 */
[----:B------:R-:W-:Y:S01]  /*01a0*/  BSSY.RELIABLE B1, `(.L_x_6) ;  /* 0x00001bf000017945 */ /* 0x000fe20003800100 */
[----:B--2---:R-:W-:-:S13]  /*01b0*/  ISETP.GE.AND P0, PT, R7, 0x1, PT ;  /* 0x000000010700780c */ /* 0x004fda0003f06270 */
[----:B------:R-:W-:Y:S05]  /*01c0*/  @!P0 BRA `(.L_x_7) ;  /* 0x0000001800f08947 */ /* 0x000fea0003800000 */
[----:B------:R-:W0:Y:S02]  /*01d0*/  LDC.64 R14, c[0x0][0x3b0] ;  /* 0x0000ec00ff0e7b82 */ /* 0x000e240000000a00 */
[----:B0-----:R-:W-:-:S05]  /*01e0*/  IMAD.WIDE.U32 R14, R6, 0x4, R14 ;  /* 0x00000004060e7825 */ /* 0x001fca00078e000e */
[----:B------:R0:W5:Y:S01]  /*01f0*/  LDG.E R8, desc[UR4][R14.64] ;  /* 0x000000040e087981 */ /* 0x000162000c1e1900 */
[C---:B------:R-:W-:Y:S01]  /*0200*/  ISETP.GE.U32.AND P0, PT, R7.reuse, 0x4, PT ;  /* 0x000000040700780c */ /* 0x040fe20003f06070 */
[----:B------:R-:W-:Y:S01]  /*0210*/  BSSY.RECONVERGENT B0, `(.L_x_8) ;  /* 0x00000f4000007945 */ /* 0x000fe20003800200 */
[----:B------:R-:W-:Y:S02]  /*0220*/  HFMA2 R12, -RZ, RZ, 0, 0 ;  /* 0x00000000ff0c7431 */ /* 0x000fe400000001ff */
[C---:B------:R-:W-:Y:S01]  /*0230*/  VIADD R9, R7.reuse, 0xffffffff ;  /* 0xffffffff07097836 */ /* 0x040fe20000000000 */
[----:B------:R-:W-:Y:S01]  /*0240*/  LOP3.LUT R10, R7, 0x3, RZ, 0xc0, !PT ;  /* 0x00000003070a7812 */ /* 0x000fe200078ec0ff */
[----:B------:R-:W-:-:S07]  /*0250*/  IMAD.MOV.U32 R26, RZ, RZ, RZ ;  /* 0x000000ffff1a7224 */ /* 0x000fce00078e00ff */
[----:B0-----:R-:W-:Y:S05]  /*0260*/  @!P0 BRA `(.L_x_9) ;  /* 0x0000000c00b88947 */ /* 0x001fea0003800000 */
[----:B------:R-:W0:Y:S01]  /*0270*/  LDC.64 R14, c[0x0][0x3a0] ;  /* 0x0000e800ff0e7b82 */ /* 0x000e220000000a00 */
[----:B------:R-:W-:Y:S01]  /*0280*/  LOP3.LUT R12, R7, 0x7ffffffc, RZ, 0xc0, !PT ;  /* 0x7ffffffc070c7812 */ /* 0x000fe200078ec0ff */
[----:B------:R-:W-:Y:S01]  /*0290*/  IMAD.MOV.U32 R11, RZ, RZ, RZ ;  /* 0x000000ffff0b7224 */ /* 0x000fe200078e00ff */
[----:B------:R-:W-:-:S07]  /*02a0*/  MOV R26, RZ ;  /* 0x000000ff001a7202 */ /* 0x000fce0000000f00 */
.L_x_26:
[-C--:B------:R-:W-:Y:S02]  /*02b0*/  IABS R0, R7.reuse ;  /* 0x0000000700007213 */ /* 0x080fe40000000000 */
[----:B------:R-:W-:Y:S02]  /*02c0*/  IABS R18, R7 ;  /* 0x0000000700127213 */ /* 0x000fe40000000000 */
[----:B------:R-:W1:Y:S01]  /*02d0*/  I2F.RP R2, R0 ;  /* 0x0000000000027306 */ /* 0x000e620000209400 */
[----:B------:R-:W-:Y:S02]  /*02e0*/  IADD3 R13, PT, PT, R9, R11, RZ ;  /* 0x0000000b090d7210 */ /* 0x000fe40007ffe0ff */
[----:B------:R-:W-:Y:S02]  /*02f0*/  IMAD.MOV R18, RZ, RZ, -R18 ;  /* 0x000000ffff127224 */ /* 0x000fe400078e0a12 */
[----:B------:R-:W-:-:S03]  /*0300*/  ISETP.GE.AND P2, PT, R13, RZ, PT ;  /* 0x000000ff0d00720c */ /* 0x000fc60003f46270 */
[----:B-1----:R-:W1:Y:S02]  /*0310*/  MUFU.RCP R2, R2 ;  /* 0x0000000200027308 */ /* 0x002e640000001000 */
[----:B-1----:R-:W-:Y:S01]  /*0320*/  VIADD R16, R2, 0xffffffe ;  /* 0x0ffffffe02107836 */ /* 0x002fe20000000000 */
[----:B------:R-:W-:-:S05]  /*0330*/  IABS R2, R13 ;  /* 0x0000000d00027213 */ /* 0x000fca0000000000 */
[----:B------:R1:W2:Y:S02]  /*0340*/  F2I.FTZ.U32.TRUNC.NTZ R17, R16 ;  /* 0x0000001000117305 */ /* 0x0002a4000021f000 */
[----:B-1----:R-:W-:Y:S02]  /*0350*/  IMAD.MOV.U32 R16, RZ, RZ, RZ ;  /* 0x000000ffff107224 */ /* 0x002fe400078e00ff */
[----:B--2---:R-:W-:-:S04]  /*0360*/  IMAD.MOV R19, RZ, RZ, -R17 ;  /* 0x000000ffff137224 */ /* 0x004fc800078e0a11 */
[----:B------:R-:W-:-:S04]  /*0370*/  IMAD R19, R19, R0, RZ ;  /* 0x0000000013137224 */ /* 0x000fc800078e02ff */
[----:B------:R-:W-:Y:S01]  /*0380*/  IMAD.HI.U32 R17, R17, R19, R16 ;  /* 0x0000001311117227 */ /* 0x000fe200078e0010 */
[----:B------:R-:W-:-:S05]  /*0390*/  MOV R16, R18 ;  /* 0x0000001200107202 */ /* 0x000fca0000000f00 */
[----:B------:R-:W-:-:S04]  /*03a0*/  IMAD.HI.U32 R17, R17, R2, RZ ;  /* 0x0000000211117227 */ /* 0x000fc800078e00ff */
[----:B------:R-:W-:-:S05]  /*03b0*/  IMAD R17, R17, R16, R2 ;  /* 0x0000001011117224 */ /* 0x000fca00078e0202 */
[----:B------:R-:W-:-:S13]  /*03c0*/  ISETP.GT.U32.AND P0, PT, R0, R17, PT ;  /* 0x000000110000720c */ /* 0x000fda0003f04070 */
[----:B------:R-:W-:Y:S01]  /*03d0*/  @!P0 IMAD.IADD R17, R17, 0x1, -R0 ;  /* 0x0000000111118824 */ /* 0x000fe200078e0a00 */
[----:B------:R-:W-:-:S04]  /*03e0*/  ISETP.NE.AND P0, PT, R7, RZ, PT ;  /* 0x000000ff0700720c */ /* 0x000fc80003f05270 */
[----:B------:R-:W-:-:S13]  /*03f0*/  ISETP.GT.U32.AND P1, PT, R0, R17, PT ;  /* 0x000000110000720c */ /* 0x000fda0003f24070 */
[----:B------:R-:W-:-:S05]  /*0400*/  @!P1 IMAD.IADD R17, R17, 0x1, -R0 ;  /* 0x0000000111119824 */ /* 0x000fca00078e0a00 */
[----:B------:R-:W-:Y:S02]  /*0410*/  @!P2 IADD3 R17, PT, PT, -R17, RZ, RZ ;  /* 0x000000ff1111a210 */ /* 0x000fe40007ffe1ff */
[----:B------:R-:W-:-:S05]  /*0420*/  @!P0 LOP3.LUT R17, RZ, R7, RZ, 0x33, !PT ;  /* 0x00000007ff118212 */ /* 0x000fca00078e33ff */
[--C-:B-----5:R-:W-:Y:S02]  /*0430*/  IMAD R19, R17, 0x2, R8.reuse ;  /* 0x0000000211137824 */ /* 0x120fe400078e0208 */
[----:B------:R-:W-:Y:S02]  /*0440*/  IMAD R17, R11, 0x2, R8 ;  /* 0x000000020b117824 */ /* 0x000fe400078e0208 */
[----:B0-----:R-:W-:-:S04]  /*0450*/  IMAD.WIDE R18, R19, 0x4, R14 ;  /* 0x0000000413127825 */ /* 0x001fc800078e020e */
[----:B------:R-:W-:Y:S01]  /*0460*/  IMAD.WIDE R16, R17, 0x4, R14 ;  /* 0x0000000411107825 */ /* 0x000fe200078e020e */
[----:B------:R-:W2:Y:S04]  /*0470*/  LDG.E R22, desc[UR4][R18.64+0x4] ;  /* 0x0000040412167981 */ /* 0x000ea8000c1e1900 */
[----:B------:R-:W3:Y:S01]  /*0480*/  LDG.E R23, desc[UR4][R16.64+0x4] ;  /* 0x0000040410177981 */ /* 0x000ee2000c1e1900 */
[----:B------:R-:W-:Y:S01]  /*0490*/  BSSY.RECONVERGENT B5, `(.L_x_10) ;  /* 0x000001b000057945 */ /* 0x000fe20003800200 */
[----:B------:R-:W-:Y:S01]  /*04a0*/  HFMA2 R21, -RZ, RZ, 0, 0 ;  /* 0x00000000ff157431 */ /* 0x000fe200000001ff */
[----:B--2---:R-:W-:-:S04]  /*04b0*/  FSETP.GT.AND P0, PT, R22, R4, PT ;  /* 0x000000041600720b */ /* 0x004fc80003f04000 */
[----:B---3--:R-:W-:-:S13]  /*04c0*/  FSETP.GT.XOR P0, PT, R23, R4, !P0 ;  /* 0x000000041700720b */ /* 0x008fda0004704800 */
[----:B------:R-:W-:Y:S05]  /*04d0*/  @P0 BRA `(.L_x_11) ;  /* 0x0000000000580947 */ /* 0x000fea0003800000 */
[----:B------:R-:W2:Y:S04]  /*04e0*/  LDG.E R18, desc[UR4][R18.64] ;  /* 0x0000000412127981 */ /* 0x000ea8000c1e1900 */
[----:B------:R-:W2:Y:S01]  /*04f0*/  LDG.E R25, desc[UR4][R16.64] ;  /* 0x0000000410197981 */ /* 0x000ea2000c1e1900 */
[----:B------:R-:W-:Y:S01]  /*0500*/  FADD R22, -R23, R22 ;  /* 0x0000001617167221 */ /* 0x000fe20000000100 */
[----:B------:R-:W-:Y:S01]  /*0510*/  FADD R0, R4, -R23 ;  /* 0x8000001704007221 */ /* 0x000fe20000000000 */
[----:B------:R-:W-:Y:S02]  /*0520*/  BSSY.RECONVERGENT B6, `(.L_x_12) ;  /* 0x000000e000067945 */ /* 0x000fe40003800200 */
[----:B------:R-:W-:-:S04]  /*0530*/  FADD R22, R22, 9.9999999600419720025e-13 ;  /* 0x2b8cbccc16167421 */ /* 0x000fc80000000000 */
[----:B------:R-:W0:Y:S02]  /*0540*/  MUFU.RCP R21, R22 ;  /* 0x0000001600157308 */ /* 0x000e240000001000 */
[----:B0-----:R-:W-:-:S04]  /*0550*/  FFMA R2, -R22, R21, 1 ;  /* 0x3f80000016027423 */ /* 0x001fc80000000115 */
[----:B------:R-:W-:Y:S01]  /*0560*/  FFMA R2, R21, R2, R21 ;  /* 0x0000000215027223 */ /* 0x000fe20000000015 */
[----:B--2---:R-:W-:-:S04]  /*0570*/  FADD R27, R18, -R25 ;  /* 0x80000019121b7221 */ /* 0x004fc80000000000 */
[----:B------:R-:W-:-:S04]  /*0580*/  FMUL R27, R27, R0 ;  /* 0x000000001b1b7220 */ /* 0x000fc80000400000 */
[----:B------:R-:W0:Y:S01]  /*0590*/  FCHK P0, R27, R22 ;  /* 0x000000161b007302 */ /* 0x000e220000000000 */
[----:B------:R-:W-:-:S04]  /*05a0*/  FFMA R19, R27, R2, RZ ;  /* 0x000000021b137223 */ /* 0x000fc800000000ff */
[----:B------:R-:W-:-:S04]  /*05b0*/  FFMA R0, -R22, R19, R27 ;  /* 0x0000001316007223 */ /* 0x000fc8000000011b */
[----:B------:R-:W-:Y:S01]  /*05c0*/  FFMA R0, R2, R0, R19 ;  /* 0x0000000002007223 */ /* 0x000fe20000000013 */
[----:B0-----:R-:W-:Y:S06]  /*05d0*/  @!P0 BRA `(.L_x_13) ;  /* 0x0000000000088947 */ /* 0x001fec0003800000 */
[----:B------:R-:W-:-:S07]  /*05e0*/  MOV R2, 0x600 ;  /* 0x0000060000027802 */ /* 0x000fce0000000f00 */
[----:B------:R-:W-:Y:S05]  /*05f0*/  CALL.REL.NOINC `($__internal_0_$__cuda_sm3x_div_rn_noftz_f32_slowpath) ;  /* 0x0000001800247944 */ /* 0x000fea0003c00000 */
.L_x_13:
[----:B------:R-:W-:Y:S05]  /*0600*/  BSYNC.RECONVERGENT B6 ;  /* 0x0000000000067941 */ /* 0x000fea0003800200 */
.L_x_12:
[----:B------:R-:W-:-:S05]  /*0610*/  FADD R0, R25, R0 ;  /* 0x0000000019007221 */ /* 0x000fca0000000000 */
[----:B------:R-:W-:-:S04]  /*0620*/  FSETP.GEU.AND P0, PT, R3, R0, PT ;  /* 0x000000000300720b */ /* 0x000fc80003f0e000 */
[----:B------:R-:W-:-:S09]  /*0630*/  SEL R21, RZ, 0x1, P0 ;  /* 0x00000001ff157807 */ /* 0x000fd20000000000 */
.L_x_11:
[----:B------:R-:W-:Y:S05]  /*0640*/  BSYNC.RECONVERGENT B5 ;  /* 0x0000000000057941 */ /* 0x000fea0003800200 */
.L_x_10:
[----:B------:R-:W-:Y:S02]  /*0650*/  IABS R0, R7 ;  /* 0x0000000700007213 */ /* 0x000fe40000000000 */
[C---:B------:R-:W-:Y:S02]  /*0660*/  IADD3 R2, PT, PT, R7.reuse, R11, RZ ;  /* 0x0000000b07027210 */ /* 0x040fe40007ffe0ff */
[----:B------:R-:W0:Y:S01]  /*0670*/  I2F.RP R20, R0 ;  /* 0x0000000000147306 */ /* 0x000e220000209400 */
[----:B------:R-:W-:Y:S02]  /*0680*/  IABS R25, R7 ;  /* 0x0000000700197213 */ /* 0x000fe40000000000 */
[----:B------:R-:W-:Y:S02]  /*0690*/  IABS R24, R2 ;  /* 0x0000000200187213 */ /* 0x000fe40000000000 */
[----:B------:R-:W-:Y:S02]  /*06a0*/  ISETP.GE.AND P1, PT, R2, RZ, PT ;  /* 0x000000ff0200720c */ /* 0x000fe40003f26270 */
[----:B------:R-:W-:Y:S01]  /*06b0*/  ISETP.NE.AND P2, PT, R7, RZ, PT ;  /* 0x000000ff0700720c */ /* 0x000fe20003f45270 */
[----:B0-----:R-:W0:Y:S02]  /*06c0*/  MUFU.RCP R20, R20 ;  /* 0x0000001400147308 */ /* 0x001e240000001000 */
[----:B0-----:R-:W-:-:S02]  /*06d0*/  VIADD R18, R20, 0xffffffe ;  /* 0x0ffffffe14127836 */ /* 0x001fc40000000000 */
[----:B------:R-:W-:-:S04]  /*06e0*/  IMAD.MOV R20, RZ, RZ, -R25 ;  /* 0x000000ffff147224 */ /* 0x000fc800078e0a19 */
[----:B------:R0:W1:Y:S02]  /*06f0*/  F2I.FTZ.U32.TRUNC.NTZ R19, R18 ;  /* 0x0000001200137305 */ /* 0x000064000021f000 */
[----:B0-----:R-:W-:Y:S02]  /*0700*/  IMAD.MOV.U32 R18, RZ, RZ, RZ ;  /* 0x000000ffff127224 */ /* 0x001fe400078e00ff */
[----:B-1----:R-:W-:-:S04]  /*0710*/  IMAD.MOV R23, RZ, RZ, -R19 ;  /* 0x000000ffff177224 */ /* 0x002fc800078e0a13 */
[----:B------:R-:W-:-:S04]  /*0720*/  IMAD R23, R23, R0, RZ ;  /* 0x0000000017177224 */ /* 0x000fc800078e02ff */
[----:B------:R-:W-:Y:S01]  /*0730*/  IMAD.HI.U32 R22, R19, R23, R18 ;  /* 0x0000001713167227 */ /* 0x000fe200078e0012 */
[----:B------:R-:W-:Y:S01]  /*0740*/  MOV R19, R24 ;  /* 0x0000001800137202 */ /* 0x000fe20000000f00 */
[----:B------:R-:W2:Y:S04]  /*0750*/  LDG.E R23, desc[UR4][R16.64+0xc] ;  /* 0x00000c0410177981 */ /* 0x000ea8000c1e1900 */
[----:B------:R-:W-:-:S04]  /*0760*/  IMAD.HI.U32 R18, R22, R19, RZ ;  /* 0x0000001316127227 */ /* 0x000fc800078e00ff */
[----:B------:R-:W-:-:S05]  /*0770*/  IMAD R19, R18, R20, R19 ;  /* 0x0000001412137224 */ /* 0x000fca00078e0213 */
[----:B------:R-:W-:-:S13]  /*0780*/  ISETP.GT.U32.AND P0, PT, R0, R19, PT ;  /* 0x000000130000720c */ /* 0x000fda0003f04070 */
[----:B------:R-:W-:-:S05]  /*0790*/  @!P0 IMAD.IADD R19, R19, 0x1, -R0 ;  /* 0x0000000113138824 */ /* 0x000fca00078e0a00 */
[----:B------:R-:W-:-:S13]  /*07a0*/  ISETP.GT.U32.AND P0, PT, R0, R19, PT ;  /* 0x000000130000720c */ /* 0x000fda0003f04070 */
[----:B------:R-:W-:-:S05]  /*07b0*/  @!P0 IMAD.IADD R19, R19, 0x1, -R0 ;  /* 0x0000000113138824 */ /* 0x000fca00078e0a00 */
[----:B------:R-:W-:Y:S02]  /*07c0*/  @!P1 IADD3 R19, PT, PT, -R19, RZ, RZ ;  /* 0x000000ff13139210 */ /* 0x000fe40007ffe1ff */
[----:B------:R-:W-:-:S05]  /*07d0*/  @!P2 LOP3.LUT R19, RZ, R7, RZ, 0x33, !PT ;  /* 0x00000007ff13a212 */ /* 0x000fca00078e33ff */
[----:B------:R-:W-:-:S04]  /*07e0*/  IMAD R19, R19, 0x2, R8 ;  /* 0x0000000213137824 */ /* 0x000fc800078e0208 */
[----:B------:R-:W-:-:S05]  /*07f0*/  IMAD.WIDE R18, R19, 0x4, R14 ;  /* 0x0000000413127825 */ /* 0x000fca00078e020e */
[----:B------:R-:W3:Y:S01]  /*0800*/  LDG.E R22, desc[UR4][R18.64+0x4] ;  /* 0x0000040412167981 */ /* 0x000ee2000c1e1900 */
[----:B------:R-:W-:Y:S01]  /*0810*/  BSSY.RECONVERGENT B5, `(.L_x_14) ;  /* 0x000001c000057945 */ /* 0x000fe20003800200 */
[----:B------:R-:W-:Y:S01]  /*0820*/  LOP3.LUT R26, R21, R26, RZ, 0x3c, !PT ;  /* 0x0000001a151a7212 */ /* 0x000fe200078e3cff */
[----:B------:R-:W-:Y:S01]  /*0830*/  IMAD.MOV.U32 R21, RZ, RZ, RZ ;  /* 0x000000ffff157224 */ /* 0x000fe200078e00ff */
[----:B---3--:R-:W-:-:S04]  /*0840*/  FSETP.GT.AND P0, PT, R22, R4, PT ;  /* 0x000000041600720b */ /* 0x008fc80003f04000 */
[----:B--2---:R-:W-:-:S13]  /*0850*/  FSETP.GT.XOR P0, PT, R23, R4, !P0 ;  /* 0x000000041700720b */ /* 0x004fda0004704800 */
        /* <DEDUP_REMOVED lines=19> */
.L_x_17:
[----:B------:R-:W-:Y:S05]  /*0990*/  BSYNC.RECONVERGENT B6 ;  /* 0x0000000000067941 */ /* 0x000fea0003800200 */
.L_x_16:
[----:B------:R-:W-:-:S05]  /*09a0*/  FADD R0, R25, R0 ;  /* 0x0000000019007221 */ /* 0x000fca0000000000 */
[----:B------:R-:W-:-:S04]  /*09b0*/  FSETP.GEU.AND P0, PT, R3, R0, PT ;  /* 0x000000000300720b */ /* 0x000fc80003f0e000 */
[----:B------:R-:W-:-:S09]  /*09c0*/  SEL R21, RZ, 0x1, P0 ;  /* 0x00000001ff157807 */ /* 0x000fd20000000000 */
.L_x_15:
[----:B------:R-:W-:Y:S05]  /*09d0*/  BSYNC.RECONVERGENT B5 ;  /* 0x0000000000057941 */ /* 0x000fea0003800200 */
.L_x_14:
[-C--:B------:R-:W-:Y:S01]  /*09e0*/  IABS R0, R7.reuse ;  /* 0x0000000700007213 */ /* 0x080fe20000000000 */
[----:B------:R-:W-:Y:S01]  /*09f0*/  VIADD R2, R13, 0x2 ;  /* 0x000000020d027836 */ /* 0x000fe20000000000 */
[----:B------:R-:W-:Y:S02]  /*0a00*/  IABS R25, R7 ;  /* 0x0000000700197213 */ /* 0x000fe40000000000 */
[----:B------:R-:W0:Y:S01]  /*0a10*/  I2F.RP R20, R0 ;  /* 0x0000000000147306 */ /* 0x000e220000209400 */
[----:B------:R-:W-:Y:S02]  /*0a20*/  ISETP.NE.AND P2, PT, R7, RZ, PT ;  /* 0x000000ff0700720c */ /* 0x000fe40003f45270 */
[----:B------:R-:W-:Y:S02]  /*0a30*/  IABS R24, R2 ;  /* 0x0000000200187213 */ /* 0x000fe40000000000 */
[----:B------:R-:W-:-:S03]  /*0a40*/  ISETP.GE.AND P1, PT, R2, RZ, PT ;  /* 0x000000ff0200720c */ /* 0x000fc60003f26270 */
[----:B0-----:R-:W0:Y:S02]  /*0a50*/  MUFU.RCP R20, R20 ;  /* 0x0000001400147308 */ /* 0x001e240000001000 */
[----:B0-----:R-:W-:Y:S01]  /*0a60*/  IADD3 R18, PT, PT, R20, 0xffffffe, RZ ;  /* 0x0ffffffe14127810 */ /* 0x001fe20007ffe0ff */
[----:B------:R-:W-:-:S05]  /*0a70*/  IMAD.MOV R20, RZ, RZ, -R25 ;  /* 0x000000ffff147224 */ /* 0x000fca00078e0a19 */
[----:B------:R0:W1:Y:S02]  /*0a80*/  F2I.FTZ.U32.TRUNC.NTZ R19, R18 ;  /* 0x0000001200137305 */ /* 0x000064000021f000 */
[----:B0-----:R-:W-:Y:S02]  /*0a90*/  HFMA2 R18, -RZ, RZ, 0, 0 ;  /* 0x00000000ff127431 */ /* 0x001fe400000001ff */
[----:B-1----:R-:W-:-:S04]  /*0aa0*/  IMAD.MOV R23, RZ, RZ, -R19 ;  /* 0x000000ffff177224 */ /* 0x002fc800078e0a13 */
[----:B------:R-:W-:-:S04]  /*0ab0*/  IMAD R23, R23, R0, RZ ;  /* 0x0000000017177224 */ /* 0x000fc800078e02ff */
[----:B------:R-:W-:Y:S02]  /*0ac0*/  IMAD.HI.U32 R22, R19, R23, R18 ;  /* 0x0000001713167227 */ /* 0x000fe400078e0012 */
[----:B------:R-:W2:Y:S02]  /*0ad0*/  LDG.E R23, desc[UR4][R16.64+0x14] ;  /* 0x0000140410177981 */ /* 0x000ea4000c1e1900 */
[----:B------:R-:W-:-:S04]  /*0ae0*/  IMAD.MOV.U32 R19, RZ, RZ, R24 ;  /* 0x000000ffff137224 */ /* 0x000fc800078e0018 */
[----:B------:R-:W-:-:S04]  /*0af0*/  IMAD.HI.U32 R18, R22, R19, RZ ;  /* 0x0000001316127227 */ /* 0x000fc800078e00ff */
[----:B------:R-:W-:-:S05]  /*0b00*/  IMAD R19, R18, R20, R19 ;  /* 0x0000001412137224 */ /* 0x000fca00078e0213 */
[----:B------:R-:W-:-:S13]  /*0b10*/  ISETP.GT.U32.AND P0, PT, R0, R19, PT ;  /* 0x000000130000720c */ /* 0x000fda0003f04070 */
[----:B------:R-:W-:-:S04]  /*0b20*/  @!P0 IADD3 R19, PT, PT, R19, -R0, RZ ;  /* 0x8000000013138210 */ /* 0x000fc80007ffe0ff */
[----:B------:R-:W-:-:S13]  /*0b30*/  ISETP.GT.U32.AND P0, PT, R0, R19, PT ;  /* 0x000000130000720c */ /* 0x000fda0003f04070 */
[----:B------:R-:W-:-:S04]  /*0b40*/  @!P0 IMAD.IADD R19, R19, 0x1, -R0 ;  /* 0x0000000113138824 */ /* 0x000fc800078e0a00 */
[----:B------:R-:W-:Y:S01]  /*0b50*/  @!P1 IMAD.MOV R19, RZ, RZ, -R19 ;  /* 0x000000ffff139224 */ /* 0x000fe200078e0a13 */
[----:B------:R-:W-:-:S04]  /*0b60*/  @!P2 LOP3.LUT R19, RZ, R7, RZ, 0x33, !PT ;  /* 0x00000007ff13a212 */ /* 0x000fc800078e33ff */
[----:B------:R-:W-:-:S05]  /*0b70*/  LEA R19, R19, R8, 0x1 ;  /* 0x0000000813137211 */ /* 0x000fca00078e08ff */
        /* <DEDUP_REMOVED lines=26> */
.L_x_21:
[----:B------:R-:W-:Y:S05]  /*0d20*/  BSYNC.RECONVERGENT B6 ;  /* 0x0000000000067941 */ /* 0x000fea0003800200 */
.L_x_20:
[----:B------:R-:W-:-:S05]  /*0d30*/  FADD R0, R25, R0 ;  /* 0x0000000019007221 */ /* 0x000fca0000000000 */
[----:B------:R-:W-:-:S04]  /*0d40*/  FSETP.GEU.AND P0, PT, R3, R0, PT ;  /* 0x000000000300720b */ /* 0x000fc80003f0e000 */
[----:B------:R-:W-:-:S09]  /*0d50*/  SEL R21, RZ, 0x1, P0 ;  /* 0x00000001ff157807 */ /* 0x000fd20000000000 */
.L_x_19:
[----:B------:R-:W-:Y:S05]  /*0d60*/  BSYNC.RECONVERGENT B5 ;  /* 0x0000000000057941 */ /* 0x000fea0003800200 */
.L_x_18:
[-C--:B------:R-:W-:Y:S01]  /*0d70*/  IABS R0, R7.reuse ;  /* 0x0000000700007213 */ /* 0x080fe20000000000 */
[----:B------:R-:W-:Y:S01]  /*0d80*/  VIADD R13, R13, 0x3 ;  /* 0x000000030d0d7836 */ /* 0x000fe20000000000 */
[----:B------:R-:W-:Y:S02]  /*0d90*/  IABS R22, R7 ;  /* 0x0000000700167213 */ /* 0x000fe40000000000 */
[----:B------:R-:W0:Y:S01]  /*0da0*/  I2F.RP R2, R0 ;  /* 0x0000000000027306 */ /* 0x000e220000209400 */
[----:B------:R-:W-:Y:S02]  /*0db0*/  ISETP.NE.AND P2, PT, R7, RZ, PT ;  /* 0x000000ff0700720c */ /* 0x000fe40003f45270 */
[----:B------:R-:W-:Y:S01]  /*0dc0*/  IABS R20, R13 ;  /* 0x0000000d00147213 */ /* 0x000fe20000000000 */
[----:B------:R-:W-:Y:S01]  /*0dd0*/  IMAD.MOV R22, RZ, RZ, -R22 ;  /* 0x000000ffff167224 */ /* 0x000fe200078e0a16 */
[----:B------:R-:W-:-:S03]  /*0de0*/  ISETP.GE.AND P1, PT, R13, RZ, PT ;  /* 0x000000ff0d00720c */ /* 0x000fc60003f26270 */
[----:B0-----:R-:W0:Y:S02]  /*0df0*/  MUFU.RCP R2, R2 ;  /* 0x0000000200027308 */ /* 0x001e240000001000 */
[----:B0-----:R-:W-:-:S06]  /*0e00*/  VIADD R18, R2, 0xffffffe ;  /* 0x0ffffffe02127836 */ /* 0x001fcc0000000000 */
[----:B------:R0:W1:Y:S02]  /*0e10*/  F2I.FTZ.U32.TRUNC.NTZ R19, R18 ;  /* 0x0000001200137305 */ /* 0x000064000021f000 */
[----:B0-----:R-:W-:Y:S02]  /*0e20*/  MOV R18, RZ ;  /* 0x000000ff00127202 */ /* 0x001fe40000000f00 */
[----:B-1----:R-:W-:-:S05]  /*0e30*/  IADD3 R23, PT, PT, RZ, -R19, RZ ;  /* 0x80000013ff177210 */ /* 0x002fca0007ffe0ff */
[----:B------:R-:W-:-:S04]  /*0e40*/  IMAD R23, R23, R0, RZ ;  /* 0x0000000017177224 */ /* 0x000fc800078e02ff */
[----:B------:R-:W-:Y:S02]  /*0e50*/  IMAD.HI.U32 R2, R19, R23, R18 ;  /* 0x0000001713027227 */ /* 0x000fe400078e0012 */
[----:B------:R-:W2:Y:S02]  /*0e60*/  LDG.E R23, desc[UR4][R16.64+0x1c] ;  /* 0x00001c0410177981 */ /* 0x000ea4000c1e1900 */
[----:B------:R-:W-:Y:S02]  /*0e70*/  IMAD.MOV.U32 R19, RZ, RZ, R20 ;  /* 0x000000ffff137224 */ /* 0x000fe400078e0014 */
[----:B------:R-:W-:Y:S02]  /*0e80*/  IMAD.MOV.U32 R18, RZ, RZ, R22 ;  /* 0x000000ffff127224 */ /* 0x000fe400078e0016 */
        /* <DEDUP_REMOVED lines=20> */
[----:B------:R-:W-:Y:S03]  /*0fd0*/  BSSY.RECONVERGENT B6, `(.L_x_24) ;  /* 0x000000f000067945 */ /* 0x000fe60003800200 */
[----:B------:R-:W-:Y:S01]  /*0fe0*/  FADD R22, R0, 9.9999999600419720025e-13 ;  /* 0x2b8cbccc00167421 */ /* 0x000fe20000000000 */
[----:B------:R-:W-:-:S03]  /*0ff0*/  FADD R0, R4, -R23 ;  /* 0x8000001704007221 */ /* 0x000fc60000000000 */
        /* <DEDUP_REMOVED lines=12> */
.L_x_25:
[----:B------:R-:W-:Y:S05]  /*10c0*/  BSYNC.RECONVERGENT B6 ;  /* 0x0000000000067941 */ /* 0x000fea0003800200 */
.L_x_24:
[----:B------:R-:W-:-:S05]  /*10d0*/  FADD R0, R16, R0 ;  /* 0x0000000010007221 */ /* 0x000fca0000000000 */
[----:B------:R-:W-:-:S04]  /*10e0*/  FSETP.GEU.AND P0, PT, R3, R0, PT ;  /* 0x000000000300720b */ /* 0x000fc80003f0e000 */
[----:B------:R-:W-:-:S09]  /*10f0*/  SEL R0, RZ, 0x1, P0 ;  /* 0x00000001ff007807 */ /* 0x000fd20000000000 */
.L_x_23:
[----:B------:R-:W-:Y:S05]  /*1100*/  BSYNC.RECONVERGENT B5 ;  /* 0x0000000000057941 */ /* 0x000fea0003800200 */
.L_x_22:
[----:B------:R-:W-:Y:S02]  /*1110*/  IADD3 R11, PT, PT, R11, 0x4, RZ ;  /* 0x000000040b0b7810 */ /* 0x000fe40007ffe0ff */
[----:B------:R-:W-:Y:S02]  /*1120*/  LOP3.LUT R26, R0, R13, RZ, 0x3c, !PT ;  /* 0x0000000d001a7212 */ /* 0x000fe400078e3cff */
[----:B------:R-:W-:-:S13]  /*1130*/  ISETP.NE.AND P0, PT, R11, R12, PT ;  /* 0x0000000c0b00720c */ /* 0x000fda0003f05270 */
[----:B------:R-:W-:Y:S05]  /*1140*/  @P0 BRA `(.L_x_26) ;  /* 0xfffffff000580947 */ /* 0x000fea000383ffff */
.L_x_9:
[----:B------:R-:W-:Y:S05]  /*1150*/  BSYNC.RECONVERGENT B0 ;  /* 0x0000000000007941 */ /* 0x000fea0003800200 */
.L_x_8:
[----:B------:R-:W-:Y:S01]  /*1160*/  ISETP.NE.AND P0, PT, R10, RZ, PT ;  /* 0x000000ff0a00720c */ /* 0x000fe20003f05270 */
[----:B------:R-:W-:-:S12]  /*1170*/  BSSY.RECONVERGENT B0, `(.L_x_27) ;  /* 0x00000be000007945 */ /* 0x000fd80003800200 */
[----:B------:R-:W-:Y:S05]  /*1180*/  @!P0 BRA `(.L_x_28) ;  /* 0x0000000800f08947 */ /* 0x000fea0003800000 */
[----:B------:R-:W-:Y:S01]  /*1190*/  ISETP.NE.AND P0, PT, R10, 0x1, PT ;  /* 0x000000010a00780c */ /* 0x000fe20003f05270 */
[----:B------:R-:W-:-:S12]  /*11a0*/  BSSY.RECONVERGENT B5, `(.L_x_29) ;  /* 0x000007b000057945 */ /* 0x000fd80003800200 */
[----:B------:R-:W-:Y:S05]  /*11b0*/  @!P0 BRA `(.L_x_30) ;  /* 0x0000000400e48947 */ /* 0x000fea0003800000 */
[-C--:B------:R-:W-:Y:S01]  /*11c0*/  IABS R13, R7.reuse ;  /* 0x00000007000d7213 */ /* 0x080fe20000000000 */
[----:B------:R-:W-:Y:S01]  /*11d0*/  IMAD.IADD R0, R9, 0x1, R12 ;  /* 0x0000000109007824 */ /* 0x000fe200078e020c */
[----:B------:R-:W-:Y:S02]  /*11e0*/  IABS R16, R7 ;  /* 0x0000000700107213 */ /* 0x000fe40000000000 */
[----:B------:R-:W0:Y:S01]  /*11f0*/  I2F.RP R2, R13 ;  /* 0x0000000d00027306 */ /* 0x000e220000209400 */
[----:B------:R-:W-:Y:S02]  /*1200*/  ISETP.NE.AND P2, PT, R7, RZ, PT ;  /* 0x000000ff0700720c */ /* 0x000fe40003f45270 */
[----:B------:R-:W-:Y:S02]  /*1210*/  IADD3 R16, PT, PT, RZ, -R16, RZ ;  /* 0x80000010ff107210 */ /* 0x000fe40007ffe0ff */
[----:B------:R-:W-:-:S03]  /*1220*/  ISETP.GE.AND P1, PT, R0, RZ, PT ;  /* 0x000000ff0000720c */ /* 0x000fc60003f26270 */
[----:B0-----:R-:W0:Y:S02]  /*1230*/  MUFU.RCP R2, R2 ;  /* 0x0000000200027308 */ /* 0x001e240000001000 */
[----:B0-----:R-:W-:-:S06]  /*1240*/  VIADD R10, R2, 0xffffffe ;  /* 0x0ffffffe020a7836 */ /* 0x001fcc0000000000 */
[----:B------:R0:W1:Y:S02]  /*1250*/  F2I.FTZ.U32.TRUNC.NTZ R11, R10 ;  /* 0x0000000a000b7305 */ /* 0x000064000021f000 */
[----:B0-----:R-:W-:Y:S01]  /*1260*/  IMAD.MOV.U32 R10, RZ, RZ, RZ ;  /* 0x000000ffff0a7224 */ /* 0x001fe200078e00ff */
[----:B-1----:R-:W-:-:S05]  /*1270*/  IADD3 R14, PT, PT, RZ, -R11, RZ ;  /* 0x8000000bff0e7210 */ /* 0x002fca0007ffe0ff */
[----:B------:R-:W-:Y:S01]  /*1280*/  IMAD R15, R14, R13, RZ ;  /* 0x0000000d0e0f7224 */ /* 0x000fe200078e02ff */
[----:B------:R-:W-:-:S03]  /*1290*/  IABS R14, R0 ;  /* 0x00000000000e7213 */ /* 0x000fc60000000000 */
[----:B------:R-:W-:Y:S01]  /*12a0*/  IMAD.HI.U32 R2, R11, R15, R10 ;  /* 0x0000000f0b027227 */ /* 0x000fe200078e000a */
[----:B------:R-:W-:Y:S02]  /*12b0*/  MOV R11, R14 ;  /* 0x0000000e000b7202 */ /* 0x000fe40000000f00 */
[----:B------:R-:W0:Y:S01]  /*12c0*/  LDC.64 R14, c[0x0][0x3a0] ;  /* 0x0000e800ff0e7b82 */ /* 0x000e220000000a00 */
[----:B------:R-:W-:Y:S02]  /*12d0*/  IMAD.MOV.U32 R10, RZ, RZ, R16 ;  /* 0x000000ffff0a7224 */ /* 0x000fe400078e0010 */
[----:B------:R-:W-:-:S04]  /*12e0*/  IMAD.HI.U32 R2, R2, R11, RZ ;  /* 0x0000000b02027227 */ /* 0x000fc800078e00ff */
[----:B------:R-:W-:Y:S01]  /*12f0*/  IMAD R2, R2, R10, R11 ;  /* 0x0000000a02027224 */ /* 0x000fe200078e020b */
[----:B-----5:R-:W-:-:S04]  /*1300*/  LEA R11, R12, R8, 0x1 ;  /* 0x000000080c0b7211 */ /* 0x020fc800078e08ff */
[----:B------:R-:W-:-:S13]  /*1310*/  ISETP.GT.U32.AND P0, PT, R13, R2, PT ;  /* 0x000000020d00720c */ /* 0x000fda0003f04070 */
[----:B------:R-:W-:-:S04]  /*1320*/  @!P0 IADD3 R2, PT, PT, R2, -R13, RZ ;  /* 0x8000000d02028210 */ /* 0x000fc80007ffe0ff */
[----:B------:R-:W-:-:S13]  /*1330*/  ISETP.GT.U32.AND P0, PT, R13, R2, PT ;  /* 0x000000020d00720c */ /* 0x000fda0003f04070 */
[----:B------:R-:W-:-:S05]  /*1340*/  @!P0 IMAD.IADD R2, R2, 0x1, -R13 ;  /* 0x0000000102028824 */ /* 0x000fca00078e0a0d */
[----:B------:R-:W-:Y:S02]  /*1350*/  @!P1 IADD3 R2, PT, PT, -R2, RZ, RZ ;  /* 0x000000ff02029210 */ /* 0x000fe40007ffe1ff */
[----:B------:R-:W-:-:S05]  /*1360*/  @!P2 LOP3.LUT R2, RZ, R7, RZ, 0x33, !PT ;  /* 0x00000007ff02a212 */ /* 0x000fca00078e33ff */
[----:B------:R-:W-:-:S04]  /*1370*/  IMAD R17, R2, 0x2, R8 ;  /* 0x0000000202117824 */ /* 0x000fc800078e0208 */
[----:B0-----:R-:W-:-:S04]  /*1380*/  IMAD.WIDE R16, R17, 0x4, R14 ;  /* 0x0000000411107825 */ /* 0x001fc800078e020e */
[----:B------:R-:W-:Y:S01]  /*1390*/  IMAD.WIDE R14, R11, 0x4, R14 ;  /* 0x000000040b0e7825 */ /* 0x000fe200078e020e */
[----:B------:R-:W2:Y:S04]  /*13a0*/  LDG.E R0, desc[UR4][R16.64+0x4] ;  /* 0x0000040410007981 */ /* 0x000ea8000c1e1900 */
[----:B------:R-:W3:Y:S01]  /*13b0*/  LDG.E R11, desc[UR4][R14.64+0x4] ;  /* 0x000004040e0b7981 */ /* 0x000ee2000c1e1900 */
[----:B------:R-:W-:Y:S01]  /*13c0*/  BSSY.RECONVERGENT B6, `(.L_x_31) ;  /* 0x000001b000067945 */ /* 0x000fe20003800200 */
[----:B------:R-:W-:Y:S01]  /*13d0*/  IMAD.MOV.U32 R13, RZ, RZ, RZ ;  /* 0x000000ffff0d7224 */ /* 0x000fe200078e00ff */
[----:B--2---:R-:W-:-:S04]  /*13e0*/  FSETP.GT.AND P0, PT, R0, R4, PT ;  /* 0x000000040000720b */ /* 0x004fc80003f04000 */
[----:B---3--:R-:W-:-:S13]  /*13f0*/  FSETP.GT.XOR P0, PT, R11, R4, !P0 ;  /* 0x000000040b00720b */ /* 0x008fda0004704800 */
        /* <DEDUP_REMOVED lines=19> */
.L_x_34:
[----:B------:R-:W-:Y:S05]  /*1530*/  BSYNC.RECONVERGENT B7 ;  /* 0x0000000000077941 */ /* 0x000fea0003800200 */
.L_x_33:
[----:B------:R-:W-:-:S05]  /*1540*/  FADD R0, R10, R0 ;  /* 0x000000000a007221 */ /* 0x000fca0000000000 */
[----:B------:R-:W-:-:S04]  /*1550*/  FSETP.GEU.AND P0, PT, R3, R0, PT ;  /* 0x000000000300720b */ /* 0x000fc80003f0e000 */
[----:B------:R-:W-:-:S09]  /*1560*/  SEL R13, RZ, 0x1, P0 ;  /* 0x00000001ff0d7807 */ /* 0x000fd20000000000 */
.L_x_32:
[----:B------:R-:W-:Y:S05]  /*1570*/  BSYNC.RECONVERGENT B6 ;  /* 0x0000000000067941 */ /* 0x000fea0003800200 */
.L_x_31:
[-C--:B------:R-:W-:Y:S02]  /*1580*/  IABS R0, R7.reuse ;  /* 0x0000000700007213 */ /* 0x080fe40000000000 */
[C---:B------:R-:W-:Y:S02]  /*1590*/  IADD3 R2, PT, PT, R7.reuse, R12, RZ ;  /* 0x0000000c07027210 */ /* 0x040fe40007ffe0ff */
[----:B------:R-:W0:Y:S01]  /*15a0*/  I2F.RP R16, R0 ;  /* 0x0000000000107306 */ /* 0x000e220000209400 */
[----:B------:R-:W-:Y:S02]  /*15b0*/  IABS R19, R7 ;  /* 0x0000000700137213 */ /* 0x000fe40000000000 */
[----:B------:R-:W-:Y:S02]  /*15c0*/  IABS R18, R2 ;  /* 0x0000000200127213 */ /* 0x000fe40000000000 */
[----:B------:R-:W-:Y:S01]  /*15d0*/  ISETP.GE.AND P1, PT, R2, RZ, PT ;  /* 0x000000ff0200720c */ /* 0x000fe20003f26270 */
[----:B------:R-:W-:Y:S01]  /*15e0*/  IMAD.MOV R19, RZ, RZ, -R19 ;  /* 0x000000ffff137224 */ /* 0x000fe200078e0a13 */
[----:B------:R-:W-:Y:S01]  /*15f0*/  ISETP.NE.AND P2, PT, R7, RZ, PT ;  /* 0x000000ff0700720c */ /* 0x000fe20003f45270 */
[----:B0-----:R-:W0:Y:S02]  /*1600*/  MUFU.RCP R16, R16 ;  /* 0x0000001000107308 */ /* 0x001e240000001000 */
[----:B0-----:R-:W-:-:S06]  /*1610*/  IADD3 R10, PT, PT, R16, 0xffffffe, RZ ;  /* 0x0ffffffe100a7810 */ /* 0x001fcc0007ffe0ff */
[----:B------:R0:W1:Y:S02]  /*1620*/  F2I.FTZ.U32.TRUNC.NTZ R11, R10 ;  /* 0x0000000a000b7305 */ /* 0x000064000021f000 */
[----:B0-----:R-:W-:Y:S02]  /*1630*/  HFMA2 R10, -RZ, RZ, 0, 0 ;  /* 0x00000000ff0a7431 */ /* 0x001fe400000001ff */
[----:B-1----:R-:W-:-:S04]  /*1640*/  IMAD.MOV R17, RZ, RZ, -R11 ;  /* 0x000000ffff117224 */ /* 0x002fc800078e0a0b */
[----:B------:R-:W-:-:S04]  /*1650*/  IMAD R17, R17, R0, RZ ;  /* 0x0000000011117224 */ /* 0x000fc800078e02ff */
[----:B------:R-:W-:Y:S01]  /*1660*/  IMAD.HI.U32 R16, R11, R17, R10 ;  /* 0x000000110b107227 */ /* 0x000fe200078e000a */
[----:B------:R-:W-:-:S03]  /*1670*/  MOV R11, R19 ;  /* 0x00000013000b7202 */ /* 0x000fc60000000f00 */
[----:B------:R-:W-:-:S04]  /*1680*/  IMAD.MOV.U32 R17, RZ, RZ, R18 ;  /* 0x000000ffff117224 */ /* 0x000fc800078e0012 */
[----:B------:R-:W-:-:S04]  /*1690*/  IMAD.HI.U32 R10, R16, R17, RZ ;  /* 0x00000011100a7227 */ /* 0x000fc800078e00ff */
[----:B------:R-:W-:Y:S02]  /*16a0*/  IMAD R17, R10, R11, R17 ;  /* 0x0000000b0a117224 */ /* 0x000fe400078e0211 */
[----:B------:R-:W0:Y:S03]  /*16b0*/  LDC.64 R10, c[0x0][0x3a0] ;  /* 0x0000e800ff0a7b82 */ /* 0x000e260000000a00 */
[----:B------:R-:W-:-:S13]  /*16c0*/  ISETP.GT.U32.AND P0, PT, R0, R17, PT ;  /* 0x000000110000720c */ /* 0x000fda0003f04070 */
[----:B------:R-:W-:-:S05]  /*16d0*/  @!P0 IMAD.IADD R17, R17, 0x1, -R0 ;  /* 0x0000000111118824 */ /* 0x000fca00078e0a00 */
[----:B------:R-:W-:-:S13]  /*16e0*/  ISETP.GT.U32.AND P0, PT, R0, R17, PT ;  /* 0x000000110000720c */ /* 0x000fda0003f04070 */
[----:B------:R-:W-:-:S05]  /*16f0*/  @!P0 IADD3 R17, PT, PT, R17, -R0, RZ ;  /* 0x8000000011118210 */ /* 0x000fca0007ffe0ff */
[----:B------:R-:W-:Y:S01]  /*1700*/  @!P1 IMAD.MOV R17, RZ, RZ, -R17 ;  /* 0x000000ffff119224 */ /* 0x000fe200078e0a11 */
[----:B------:R-:W-:-:S04]  /*1710*/  @!P2 LOP3.LUT R17, RZ, R7, RZ, 0x33, !PT ;  /* 0x00000007ff11a212 */ /* 0x000fc800078e33ff */
[----:B------:R-:W-:-:S05]  /*1720*/  LEA R17, R17, R8, 0x1 ;  /* 0x0000000811117211 */ /* 0x000fca00078e08ff */
[----:B0-----:R-:W-:Y:S02]  /*1730*/  IMAD.WIDE R10, R17, 0x4, R10 ;  /* 0x00000004110a7825 */ /* 0x001fe400078e020a */
[----:B------:R-:W2:Y:S04]  /*1740*/  LDG.E R17, desc[UR4][R14.64+0xc] ;  /* 0x00000c040e117981 */ /* 0x000ea8000c1e1900 */
        /* <DEDUP_REMOVED lines=25> */
.L_x_38:
[----:B------:R-:W-:Y:S05]  /*18e0*/  BSYNC.RECONVERGENT B7 ;  /* 0x0000000000077941 */ /* 0x000fea0003800200 */
.L_x_37:
[----:B------:R-:W-:-:S05]  /*18f0*/  FADD R0, R14, R0 ;  /* 0x000000000e007221 */ /* 0x000fca0000000000 */
[----:B------:R-:W-:-:S04]  /*1900*/  FSETP.GEU.AND P0, PT, R3, R0, PT ;  /* 0x000000000300720b */ /* 0x000fc80003f0e000 */
[----:B------:R-:W-:-:S09]  /*1910*/  SEL R0, RZ, 0x1, P0 ;  /* 0x00000001ff007807 */ /* 0x000fd20000000000 */
.L_x_36:
[----:B------:R-:W-:Y:S05]  /*1920*/  BSYNC.RECONVERGENT B6 ;  /* 0x0000000000067941 */ /* 0x000fea0003800200 */
.L_x_35:
[----:B------:R-:W-:Y:S02]  /*1930*/  IADD3 R12, PT, PT, R12, 0x2, RZ ;  /* 0x000000020c0c7810 */ /* 0x000fe40007ffe0ff */
[----:B------:R-:W-:-:S07]  /*1940*/  LOP3.LUT R26, R0, R13, RZ, 0x3c, !PT ;  /* 0x0000000d001a7212 */ /* 0x000fce00078e3cff */
.L_x_30:
[----:B------:R-:W-:Y:S05]  /*1950*/  BSYNC.RECONVERGENT B5 ;  /* 0x0000000000057941 */ /* 0x000fea0003800200 */
.L_x_29:
[----:B------:R-:W-:-:S04]  /*1960*/  LOP3.LUT R2, R7, 0x1, RZ, 0xc0, !PT ;  /* 0x0000000107027812 */ /* 0x000fc800078ec0ff */
[----:B------:R-:W-:-:S13]  /*1970*/  ISETP.NE.U32.AND P0, PT, R2, 0x1, PT ;  /* 0x000000010200780c */ /* 0x000fda0003f05070 */
[----:B------:R-:W-:Y:S05]  /*1980*/  @P0 BRA `(.L_x_28) ;  /* 0x0000000000f00947 */ /* 0x000fea0003800000 */
        /* <DEDUP_REMOVED lines=15> */
[----:B------:R-:W-:-:S03]  /*1a80*/  MOV R11, R2 ;  /* 0x00000002000b7202 */ /* 0x000fc60000000f00 */
[----:B------:R-:W-:Y:S02]  /*1a90*/  IMAD.MOV.U32 R2, RZ, RZ, R14 ;  /* 0x000000ffff027224 */ /* 0x000fe400078e000e */
[----:B------:R-:W-:-:S04]  /*1aa0*/  IMAD.HI.U32 R0, R0, R11, RZ ;  /* 0x0000000b00007227 */ /* 0x000fc800078e00ff */
[----:B------:R-:W-:Y:S02]  /*1ab0*/  IMAD R0, R0, R2, R11 ;  /* 0x0000000200007224 */ /* 0x000fe400078e020b */
[----:B------:R-:W0:Y:S03]  /*1ac0*/  LDC.64 R10, c[0x0][0x3a0] ;  /* 0x0000e800ff0a7b82 */ /* 0x000e260000000a00 */
[----:B------:R-:W-:-:S13]  /*1ad0*/  ISETP.GT.U32.AND P0, PT, R13, R0, PT ;  /* 0x000000000d00720c */ /* 0x000fda0003f04070 */
[----:B------:R-:W-:-:S04]  /*1ae0*/  @!P0 IADD3 R0, PT, PT, R0, -R13, RZ ;  /* 0x8000000d00008210 */ /* 0x000fc80007ffe0ff */
[----:B------:R-:W-:-:S13]  /*1af0*/  ISETP.GT.U32.AND P0, PT, R13, R0, PT ;  /* 0x000000000d00720c */ /* 0x000fda0003f04070 */
[----:B------:R-:W-:-:S05]  /*1b00*/  @!P0 IMAD.IADD R0, R0, 0x1, -R13 ;  /* 0x0000000100008824 */ /* 0x000fca00078e0a0d */
[----:B------:R-:W-:Y:S02]  /*1b10*/  @!P1 IADD3 R0, PT, PT, -R0, RZ, RZ ;  /* 0x000000ff00009210 */ /* 0x000fe40007ffe1ff */
[----:B------:R-:W-:Y:S02]  /*1b20*/  @!P2 LOP3.LUT R0, RZ, R7, RZ, 0x33, !PT ;  /* 0x00000007ff00a212 */ /* 0x000fe400078e33ff */
[----:B-----5:R-:W-:-:S03]  /*1b30*/  LEA R7, R12, R8, 0x1 ;  /* 0x000000080c077211 */ /* 0x020fc600078e08ff */
[----:B------:R-:W-:-:S04]  /*1b40*/  IMAD R9, R0, 0x2, R8 ;  /* 0x0000000200097824 */ /* 0x000fc800078e0208 */
[----:B0-----:R-:W-:-:S04]  /*1b50*/  IMAD.WIDE R8, R9, 0x4, R10 ;  /* 0x0000000409087825 */ /* 0x001fc800078e020a */
[----:B------:R-:W-:Y:S01]  /*1b60*/  IMAD.WIDE R10, R7, 0x4, R10 ;  /* 0x00000004070a7825 */ /* 0x000fe200078e020a */
[----:B------:R-:W2:Y:S04]  /*1b70*/  LDG.E R2, desc[UR4][R8.64+0x4] ;  /* 0x0000040408027981 */ /* 0x000ea8000c1e1900 */
[----:B------:R-:W3:Y:S01]  /*1b80*/  LDG.E R15, desc[UR4][R10.64+0x4] ;  /* 0x000004040a0f7981 */ /* 0x000ee2000c1e1900 */
[----:B------:R-:W-:Y:S01]  /*1b90*/  IMAD.MOV.U32 R0, RZ, RZ, RZ ;  /* 0x000000ffff007224 */ /* 0x000fe200078e00ff */
[----:B------:R-:W-:Y:S02]  /*1ba0*/  MOV R13, R26 ;  /* 0x0000001a000d7202 */ /* 0x000fe40000000f00 */
        /* <DEDUP_REMOVED lines=21> */
.L_x_40:
[----:B------:R-:W-:Y:S05]  /*1d00*/  BSYNC.RECONVERGENT B5 ;  /* 0x0000000000057941 */ /* 0x000fea0003800200 */
.L_x_39:
[----:B------:R-:W-:Y:S01]  /*1d10*/  FADD R0, R7, R0 ;  /* 0x0000000007007221 */ /* 0x000fe20000000000 */
[----:B------:R-:W-:-:S04]  /*1d20*/  IMAD.MOV.U32 R13, RZ, RZ, R26 ;  /* 0x000000ffff0d7224 */ /* 0x000fc800078e001a */
[----:B------:R-:W-:-:S04]  /*1d30*/  FSETP.GEU.AND P0, PT, R3, R0, PT ;  /* 0x000000000300720b */ /* 0x000fc80003f0e000 */
[----:B------:R-:W-:-:S09]  /*1d40*/  SEL R0, RZ, 0x1, P0 ;  /* 0x00000001ff007807 */ /* 0x000fd20000000000 */
.L_x_28:
[----:B------:R-:W-:Y:S05]  /*1d50*/  BSYNC.RECONVERGENT B0 ;  /* 0x0000000000007941 */ /* 0x000fea0003800200 */
.L_x_27:
[----:B------:R-:W-:-:S13]  /*1d60*/  ISETP.NE.AND P0, PT, R0, R13, PT ;  /* 0x0000000d0000720c */ /* 0x000fda0003f05270 */
[----:B------:R-:W-:Y:S05]  /*1d70*/  @P0 BREAK.RELIABLE B1 ;  /* 0x0000000000010942 */ /* 0x000fea0003800100 */
[----:B------:R-:W-:Y:S05]  /*1d80*/  @P0 BRA `(.L_x_41) ;  /* 0x0000000000180947 */ /* 0x000fea0003800000 */
.L_x_7:
[----:B------:R-:W-:Y:S05]  /*1d90*/  BSYNC.RELIABLE B1 ;  /* 0x0000000000017941 */ /* 0x000fea0003800100 */
.L_x_6:
[----:B------:R-:W0:Y:S01]  /*1da0*/  LDCU UR6, c[0x0][0x3b8] ;  /* 0x00007700ff0677ac */ /* 0x000e220008000800 */
[----:B------:R-:W-:-:S04]  /*1db0*/  IADD3 R6, PT, PT, R6, 0x1, RZ ;  /* 0x0000000106067810 */ /* 0x000fc80007ffe0ff */
[----:B0-----:R-:W-:-:S13]  /*1dc0*/  ISETP.NE.AND P0, PT, R6, UR6, PT ;  /* 0x0000000606007c0c */ /* 0x001fda000bf05270 */
[----:B------:R-:W-:Y:S05]  /*1dd0*/  @!P0 EXIT ;  /* 0x000000000000894d */ /* 0x000fea0003800000 */
[----:B------:R-:W-:Y:S05]  /*1de0*/  BRA `(.L_x_42) ;  /* 0xffffffe000e07947 */ /* 0x000fea000383ffff */
.L_x_41:
[----:B------:R-:W-:Y:S05]  /*1df0*/  BSYNC.RECONVERGENT B2 ;  /* 0x0000000000027941 */ /* 0x000fea0003800200 */
.L_x_5:
[----:B------:R-:W-:Y:S05]  /*1e00*/  WARPSYNC.ALL ;  /* 0x0000000000007948 */ /* 0x000fea0003800000 */
[----:B-----5:R-:W0:Y:S01]  /*1e10*/  LDC.64 R2, c[0x0][0x3c0] ;  /* 0x0000f000ff027b82 */ /* 0x020e220000000a00 */
[----:B------:R-:W-:-:S07]  /*1e20*/  IMAD.MOV.U32 R11, RZ, RZ, 0x1 ;  /* 0x00000001ff0b7424 */ /* 0x000fce00078e00ff */
[----:B------:R-:W1:Y:S01]  /*1e30*/  LDC.64 R8, c[0x0][0x3c8] ;  /* 0x0000f200ff087b82 */ /* 0x000e620000000a00 */
[----:B0-----:R-:W-:-:S05]  /*1e40*/  IMAD.WIDE.U32 R2, R6, 0x4, R2 ;  /* 0x0000000406027825 */ /* 0x001fca00078e0002 */
[----:B------:R-:W-:Y:S01]  /*1e50*/  REDG.E.ADD.STRONG.GPU desc[UR4][R2.64], R11 ;  /* 0x0000000b0200798e */ /* 0x000fe2000c12e104 */
[----:B-1----:R-:W-:-:S05]  /*1e60*/  IMAD.WIDE.U32 R6, R6, 0x4, R8 ;  /* 0x0000000406067825 */ /* 0x002fca00078e0008 */
[----:B------:R-:W-:Y:S01]  /*1e70*/  REDG.E.ADD.F32.FTZ.RN.STRONG.GPU desc[UR4][R6.64], R5 ;  /* 0x00000005060079a6 */ /* 0x000fe2000c12f304 */
[----:B------:R-:W-:Y:S05]  /*1e80*/  EXIT ;  /* 0x000000000000794d */ /* 0x000fea0003800000 */
        .weak           $__internal_0_$__cuda_sm3x_div_rn_noftz_f32_slowpath
        .type           $__internal_0_$__cuda_sm3x_div_rn_noftz_f32_slowpath,@function
        .size           $__internal_0_$__cuda_sm3x_div_rn_noftz_f32_slowpath,(.L_x_55 - $__internal_0_$__cuda_sm3x_div_rn_noftz_f32_slowpath)
$__internal_0_$__cuda_sm3x_div_rn_noftz_f32_slowpath:
[----:B------:R-:W-:Y:S01]  /*1e90*/  SHF.R.U32.HI R21, RZ, 0x17, R22 ;  /* 0x00000017ff157819 */ /* 0x000fe20000011616 */
[----:B------:R-:W-:Y:S01]  /*1ea0*/  BSSY.RECONVERGENT B3, `(.L_x_43) ;  /* 0x0000062000037945 */ /* 0x000fe20003800200 */
[----:B------:R-:W-:Y:S02]  /*1eb0*/  SHF.R.U32.HI R18, RZ, 0x17, R27 ;  /* 0x00000017ff127819 */ /* 0x000fe4000001161b */
[----:B------:R-:W-:Y:S02]  /*1ec0*/  LOP3.LUT R21, R21, 0xff, RZ, 0xc0, !PT ;  /* 0x000000ff15157812 */ /* 0x000fe400078ec0ff */
[----:B------:R-:W-:Y:S02]  /*1ed0*/  LOP3.LUT R18, R18, 0xff, RZ, 0xc0, !PT ;  /* 0x000000ff12127812 */ /* 0x000fe400078ec0ff */
[----:B------:R-:W-:-:S03]  /*1ee0*/  IADD3 R0, PT, PT, R21, -0x1, RZ ;  /* 0xffffffff15007810 */ /* 0x000fc60007ffe0ff */
[----:B------:R-:W-:Y:S01]  /*1ef0*/  VIADD R19, R18, 0xffffffff ;  /* 0xffffffff12137836 */ /* 0x000fe20000000000 */
[----:B------:R-:W-:-:S04]  /*1f00*/  ISETP.GT.U32.AND P0, PT, R0, 0xfd, PT ;  /* 0x000000fd0000780c */ /* 0x000fc80003f04070 */
[----:B------:R-:W-:-:S13]  /*1f10*/  ISETP.GT.U32.OR P0, PT, R19, 0xfd, P0 ;  /* 0x000000fd1300780c */ /* 0x000fda0000704470 */
[----:B------:R-:W-:Y:S01]  /*1f20*/  @!P0 MOV R20, RZ ;  /* 0x000000ff00148202 */ /* 0x000fe20000000f00 */
[----:B------:R-:W-:Y:S06]  /*1f30*/  @!P0 BRA `(.L_x_44) ;  /* 0x00000000005c8947 */ /* 0x000fec0003800000 */
[----:B------:R-:W-:Y:S02]  /*1f40*/  FSETP.GTU.FTZ.AND P0, PT, |R27|, +INF , PT ;  /* 0x7f8000001b00780b */ /* 0x000fe40003f1c200 */
[----:B------:R-:W-:-:S04]  /*1f50*/  FSETP.GTU.FTZ.AND P1, PT, |R22|, +INF , PT ;  /* 0x7f8000001600780b */ /* 0x000fc80003f3c200 */
[----:B------:R-:W-:-:S13]  /*1f60*/  PLOP3.LUT P0, PT, P0, P1, PT, 0xf8, 0x8f ;  /* 0x00000000008f781c */ /* 0x000fda0000703f70 */
[----:B------:R-:W-:Y:S05]  /*1f70*/  @P0 BRA `(.L_x_45) ;  /* 0x00000004004c0947 */ /* 0x000fea0003800000 */
[----:B------:R-:W-:-:S13]  /*1f80*/  LOP3.LUT P0, RZ, R22, 0x7fffffff, R27, 0xc8, !PT ;  /* 0x7fffffff16ff7812 */ /* 0x000fda000780c81b */
[----:B------:R-:W-:Y:S05]  /*1f90*/  @!P0 BRA `(.L_x_46) ;  /* 0x00000004003c8947 */ /* 0x000fea0003800000 */
[C---:B------:R-:W-:Y:S02]  /*1fa0*/  FSETP.NEU.FTZ.AND P2, PT, |R27|.reuse, +INF , PT ;  /* 0x7f8000001b00780b */ /* 0x040fe40003f5d200 */
[----:B------:R-:W-:Y:S02]  /*1fb0*/  FSETP.NEU.FTZ.AND P1, PT, |R22|, +INF , PT ;  /* 0x7f8000001600780b */ /* 0x000fe40003f3d200 */
[----:B------:R-:W-:-:S11]  /*1fc0*/  FSETP.NEU.FTZ.AND P0, PT, |R27|, +INF , PT ;  /* 0x7f8000001b00780b */ /* 0x000fd60003f1d200 */
[----:B------:R-:W-:Y:S05]  /*1fd0*/  @!P1 BRA !P2, `(.L_x_46) ;  /* 0x00000004002c9947 */ /* 0x000fea0005000000 */
[----:B------:R-:W-:-:S04]  /*1fe0*/  LOP3.LUT P2, RZ, R27, 0x7fffffff, RZ, 0xc0, !PT ;  /* 0x7fffffff1bff7812 */ /* 0x000fc8000784c0ff */
[----:B------:R-:W-:-:S13]  /*1ff0*/  PLOP3.LUT P1, PT, P1, P2, PT, 0x2f, 0xf2 ;  /* 0x0000000000f2781c */ /* 0x000fda0000f24577 */
[----:B------:R-:W-:Y:S05]  /*2000*/  @P1 BRA `(.L_x_47) ;  /* 0x0000000400181947 */ /* 0x000fea0003800000 */
[----:B------:R-:W-:-:S04]  /*2010*/  LOP3.LUT P1, RZ, R22, 0x7fffffff, RZ, 0xc0, !PT ;  /* 0x7fffffff16ff7812 */ /* 0x000fc8000782c0ff */
[----:B------:R-:W-:-:S13]  /*2020*/  PLOP3.LUT P0, PT, P0, P1, PT, 0x2f, 0xf2 ;  /* 0x0000000000f2781c */ /* 0x000fda0000702577 */
[----:B------:R-:W-:Y:S05]  /*2030*/  @P0 BRA `(.L_x_48) ;  /* 0x0000000400000947 */ /* 0x000fea0003800000 */
[----:B------:R-:W-:Y:S02]  /*2040*/  ISETP.GE.AND P0, PT, R19, RZ, PT ;  /* 0x000000ff1300720c */ /* 0x000fe40003f06270 */
[----:B------:R-:W-:-:S11]  /*2050*/  ISETP.GE.AND P1, PT, R0, RZ, PT ;  /* 0x000000ff0000720c */ /* 0x000fd60003f26270 */
[----:B------:R-:W-:Y:S01]  /*2060*/  @P0 IMAD.MOV.U32 R20, RZ, RZ, RZ ;  /* 0x000000ffff140224 */ /* 0x000fe200078e00ff */
[----:B------:R-:W-:Y:S01]  /*2070*/  @!P0 MOV R20, 0xffffffc0 ;  /* 0xffffffc000148802 */ /* 0x000fe20000000f00 */
[----:B------:R-:W-:Y:S01]  /*2080*/  @!P0 FFMA R27, R27, 1.84467440737095516160e+19, RZ ;  /* 0x5f8000001b1b8823 */ /* 0x000fe200000000ff */
[----:B------:R-:W-:-:S03]  /*2090*/  @!P1 FFMA R22, R22, 1.84467440737095516160e+19, RZ ;  /* 0x5f80000016169823 */ /* 0x000fc600000000ff */
[----:B------:R-:W-:-:S07]  /*20a0*/  @!P1 VIADD R20, R20, 0x40 ;  /* 0x0000004014149836 */ /* 0x000fce0000000000 */
.L_x_44:
[----:B------:R-:W-:Y:S01]  /*20b0*/  LEA R19, R21, 0xc0800000, 0x17 ;  /* 0xc080000015137811 */ /* 0x000fe200078eb8ff */
[----:B------:R-:W-:Y:S01]  /*20c0*/  VIADD R18, R18, 0xffffff81 ;  /* 0xffffff8112127836 */ /* 0x000fe20000000000 */
[----:B------:R-:W-:Y:S02]  /*20d0*/  BSSY.RECONVERGENT B4, `(.L_x_49) ;  /* 0x0000035000047945 */ /* 0x000fe40003800200 */
[----:B------:R-:W-:Y:S01]  /*20e0*/  IADD3 R28, PT, PT, -R19, R22, RZ ;  /* 0x00000016131c7210 */ /* 0x000fe20007ffe1ff */
[C---:B------:R-:W-:Y:S01]  /*20f0*/  IMAD R0, R18.reuse, -0x800000, R27 ;  /* 0xff80000012007824 */ /* 0x040fe200078e021b */
[----:B------:R-:W-:Y:S02]  /*2100*/  IADD3 R21, PT, PT, R18, 0x7f, -R21 ;  /* 0x0000007f12157810 */ /* 0x000fe40007ffe815 */
[----:B------:R-:W0:Y:S01]  /*2110*/  MUFU.RCP R22, R28 ;  /* 0x0000001c00167308 */ /* 0x000e220000001000 */
[----:B------:R-:W-:Y:S01]  /*2120*/  FADD.FTZ R19, -R28, -RZ ;  /* 0x800000ff1c137221 */ /* 0x000fe20000010100 */
[----:B------:R-:W-:-:S03]  /*2130*/  IADD3 R21, PT, PT, R21, R20, RZ ;  /* 0x0000001415157210 */ /* 0x000fc60007ffe0ff */
[----:B0-----:R-:W-:-:S04]  /*2140*/  FFMA R23, R22, R19, 1 ;  /* 0x3f80000016177423 */ /* 0x001fc80000000013 */
[----:B------:R-:W-:-:S04]  /*2150*/  FFMA R23, R22, R23, R22 ;  /* 0x0000001716177223 */ /* 0x000fc80000000016 */
[----:B------:R-:W-:-:S04]  /*2160*/  FFMA R22, R0, R23, RZ ;  /* 0x0000001700167223 */ /* 0x000fc800000000ff */
[----:B------:R-:W-:-:S04]  /*2170*/  FFMA R24, R19, R22, R0 ;  /* 0x0000001613187223 */ /* 0x000fc80000000000 */
[----:B------:R-:W-:-:S04]  /*2180*/  FFMA R24, R23, R24, R22 ;  /* 0x0000001817187223 */ /* 0x000fc80000000016 */
[----:B------:R-:W-:-:S04]  /*2190*/  FFMA R19, R19, R24, R0 ;  /* 0x0000001813137223 */ /* 0x000fc80000000000 */
[----:B------:R-:W-:-:S05]  /*21a0*/  FFMA R0, R23, R19, R24 ;  /* 0x0000001317007223 */ /* 0x000fca0000000018 */
[----:B------:R-:W-:-:S04]  /*21b0*/  SHF.R.U32.HI R18, RZ, 0x17, R0 ;  /* 0x00000017ff127819 */ /* 0x000fc80000011600 */
[----:B------:R-:W-:-:S05]  /*21c0*/  LOP3.LUT R18, R18, 0xff, RZ, 0xc0, !PT ;  /* 0x000000ff12127812 */ /* 0x000fca00078ec0ff */
[----:B------:R-:W-:-:S05]  /*21d0*/  IMAD.IADD R18, R18, 0x1, R21 ;  /* 0x0000000112127824 */ /* 0x000fca00078e0215 */
[----:B------:R-:W-:-:S04]  /*21e0*/  IADD3 R20, PT, PT, R18, -0x1, RZ ;  /* 0xffffffff12147810 */ /* 0x000fc80007ffe0ff */
[----:B------:R-:W-:-:S13]  /*21f0*/  ISETP.GE.U32.AND P0, PT, R20, 0xfe, PT ;  /* 0x000000fe1400780c */ /* 0x000fda0003f06070 */
[----:B------:R-:W-:Y:S05]  /*2200*/  @!P0 BRA `(.L_x_50) ;  /* 0x0000000000808947 */ /* 0x000fea0003800000 */
[----:B------:R-:W-:-:S13]  /*2210*/  ISETP.GT.AND P0, PT, R18, 0xfe, PT ;  /* 0x000000fe1200780c */ /* 0x000fda0003f04270 */
[----:B------:R-:W-:Y:S05]  /*2220*/  @P0 BRA `(.L_x_51) ;  /* 0x00000000006c0947 */ /* 0x000fea0003800000 */
[----:B------:R-:W-:-:S13]  /*2230*/  ISETP.GE.AND P0, PT, R18, 0x1, PT ;  /* 0x000000011200780c */ /* 0x000fda0003f06270 */
[----:B------:R-:W-:Y:S05]  /*2240*/  @P0 BRA `(.L_x_52) ;  /* 0x0000000000740947 */ /* 0x000fea0003800000 */
[----:B------:R-:W-:Y:S02]  /*2250*/  ISETP.GE.AND P0, PT, R18, -0x18, PT ;  /* 0xffffffe81200780c */ /* 0x000fe40003f06270 */
[----:B------:R-:W-:-:S11]  /*2260*/  LOP3.LUT R0, R0, 0x80000000, RZ, 0xc0, !PT ;  /* 0x8000000000007812 */ /* 0x000fd600078ec0ff */
[----:B------:R-:W-:Y:S05]  /*2270*/  @!P0 BRA `(.L_x_52) ;  /* 0x0000000000688947 */ /* 0x000fea0003800000 */
[CCC-:B------:R-:W-:Y:S01]  /*2280*/  FFMA.RZ R20, R23.reuse, R19.reuse, R24.reuse ;  /* 0x0000001317147223 */ /* 0x1c0fe2000000c018 */
[CCC-:B------:R-:W-:Y:S01]  /*2290*/  FFMA.RP R21, R23.reuse, R19.reuse, R24.reuse ;  /* 0x0000001317157223 */ /* 0x1c0fe20000008018 */
[----:B------:R-:W-:Y:S01]  /*22a0*/  FFMA.RM R24, R23, R19, R24 ;  /* 0x0000001317187223 */ /* 0x000fe20000004018 */
[C---:B------:R-:W-:Y:S01]  /*22b0*/  VIADD R19, R18.reuse, 0x20 ;  /* 0x0000002012137836 */ /* 0x040fe20000000000 */
[----:B------:R-:W-:Y:S02]  /*22c0*/  ISETP.NE.AND P2, PT, R18, RZ, PT ;  /* 0x000000ff1200720c */ /* 0x000fe40003f45270 */
[----:B------:R-:W-:Y:S02]  /*22d0*/  LOP3.LUT R20, R20, 0x7fffff, RZ, 0xc0, !PT ;  /* 0x007fffff14147812 */ /* 0x000fe400078ec0ff */
[----:B------:R-:W-:Y:S02]  /*22e0*/  ISETP.NE.AND P1, PT, R18, RZ, PT ;  /* 0x000000ff1200720c */ /* 0x000fe40003f25270 */
[----:B------:R-:W-:-:S02]  /*22f0*/  LOP3.LUT R20, R20, 0x800000, RZ, 0xfc, !PT ;  /* 0x0080000014147812 */ /* 0x000fc400078efcff */
[----:B------:R-:W-:Y:S02]  /*2300*/  IADD3 R18, PT, PT, -R18, RZ, RZ ;  /* 0x000000ff12127210 */ /* 0x000fe40007ffe1ff */
[----:B------:R-:W-:Y:S02]  /*2310*/  SHF.L.U32 R19, R20, R19, RZ ;  /* 0x0000001314137219 */ /* 0x000fe400000006ff */
[----:B------:R-:W-:Y:S02]  /*2320*/  FSETP.NEU.FTZ.AND P0, PT, R21, R24, PT ;  /* 0x000000181500720b */ /* 0x000fe40003f1d000 */
[----:B------:R-:W-:Y:S02]  /*2330*/  SEL R21, R18, RZ, P2 ;  /* 0x000000ff12157207 */ /* 0x000fe40001000000 */
[----:B------:R-:W-:Y:S02]  /*2340*/  ISETP.NE.AND P1, PT, R19, RZ, P1 ;  /* 0x000000ff1300720c */ /* 0x000fe40000f25270 */
[----:B------:R-:W-:-:S02]  /*2350*/  SHF.R.U32.HI R21, RZ, R21, R20 ;  /* 0x00000015ff157219 */ /* 0x000fc40000011614 */
[----:B------:R-:W-:Y:S02]  /*2360*/  PLOP3.LUT P0, PT, P0, P1, PT, 0xf8, 0x8f ;  /* 0x00000000008f781c */ /* 0x000fe40000703f70 */
[----:B------:R-:W-:Y:S02]  /*2370*/  SHF.R.U32.HI R19, RZ, 0x1, R21 ;  /* 0x00000001ff137819 */ /* 0x000fe40000011615 */
[----:B------:R-:W-:-:S04]  /*2380*/  SEL R18, RZ, 0x1, !P0 ;  /* 0x00000001ff127807 */ /* 0x000fc80004000000 */
[----:B------:R-:W-:-:S04]  /*2390*/  LOP3.LUT R18, R18, 0x1, R19, 0xf8, !PT ;  /* 0x0000000112127812 */ /* 0x000fc800078ef813 */
[----:B------:R-:W-:-:S05]  /*23a0*/  LOP3.LUT R18, R18, R21, RZ, 0xc0, !PT ;  /* 0x0000001512127212 */ /* 0x000fca00078ec0ff */
[----:B------:R-:W-:-:S05]  /*23b0*/  IMAD.IADD R19, R19, 0x1, R18 ;  /* 0x0000000113137824 */ /* 0x000fca00078e0212 */
[----:B------:R-:W-:Y:S01]  /*23c0*/  LOP3.LUT R0, R19, R0, RZ, 0xfc, !PT ;  /* 0x0000000013007212 */ /* 0x000fe200078efcff */
[----:B------:R-:W-:Y:S06]  /*23d0*/  BRA `(.L_x_52) ;  /* 0x0000000000107947 */ /* 0x000fec0003800000 */
.L_x_51:
[----:B------:R-:W-:-:S04]  /*23e0*/  LOP3.LUT R0, R0, 0x80000000, RZ, 0xc0, !PT ;  /* 0x8000000000007812 */ /* 0x000fc800078ec0ff */
[----:B------:R-:W-:Y:S01]  /*23f0*/  LOP3.LUT R0, R0, 0x7f800000, RZ, 0xfc, !PT ;  /* 0x7f80000000007812 */ /* 0x000fe200078efcff */
[----:B------:R-:W-:Y:S06]  /*2400*/  BRA `(.L_x_52) ;  /* 0x0000000000047947 */ /* 0x000fec0003800000 */
.L_x_50:
[----:B------:R-:W-:-:S07]  /*2410*/  LEA R0, R21, R0, 0x17 ;  /* 0x0000000015007211 */ /* 0x000fce00078eb8ff */
.L_x_52:
[----:B------:R-:W-:Y:S05]  /*2420*/  BSYNC.RECONVERGENT B4 ;  /* 0x0000000000047941 */ /* 0x000fea0003800200 */
.L_x_49:
[----:B------:R-:W-:Y:S05]  /*2430*/  BRA `(.L_x_53) ;  /* 0x0000000000207947 */ /* 0x000fea0003800000 */
.L_x_48:
[----:B------:R-:W-:-:S04]  /*2440*/  LOP3.LUT R22, R22, 0x80000000, R27, 0x48, !PT ;  /* 0x8000000016167812 */ /* 0x000fc800078e481b */
[----:B------:R-:W-:Y:S01]  /*2450*/  LOP3.LUT R0, R22, 0x7f800000, RZ, 0xfc, !PT ;  /* 0x7f80000016007812 */ /* 0x000fe200078efcff */
[----:B------:R-:W-:Y:S06]  /*2460*/  BRA `(.L_x_53) ;  /* 0x0000000000147947 */ /* 0x000fec0003800000 */
.L_x_47:
[----:B------:R-:W-:Y:S01]  /*2470*/  LOP3.LUT R0, R22, 0x80000000, R27, 0x48, !PT ;  /* 0x8000000016007812 */ /* 0x000fe200078e481b */
[----:B------:R-:W-:Y:S06]  /*2480*/  BRA `(.L_x_53) ;  /* 0x00000000000c7947 */ /* 0x000fec0003800000 */
.L_x_46:
[----:B------:R-:W0:Y:S01]  /*2490*/  MUFU.RSQ R0, -QNAN ;  /* 0xffc0000000007908 */ /* 0x000e220000001400 */
[----:B------:R-:W-:Y:S05]  /*24a0*/  BRA `(.L_x_53) ;  /* 0x0000000000047947 */ /* 0x000fea0003800000 */
.L_x_45:
[----:B------:R-:W-:-:S07]  /*24b0*/  FADD.FTZ R0, R27, R22 ;  /* 0x000000161b007221 */ /* 0x000fce0000010000 */
.L_x_53:
[----:B------:R-:W-:Y:S05]  /*24c0*/  BSYNC.RECONVERGENT B3 ;  /* 0x0000000000037941 */ /* 0x000fea0003800200 */
.L_x_43:
[----:B------:R-:W-:Y:S02]  /*24d0*/  HFMA2 R19, -RZ, RZ, 0, 0 ;  /* 0x00000000ff137431 */ /* 0x000fe400000001ff */
[----:B------:R-:W-:-:S04]  /*24e0*/  IMAD.MOV.U32 R18, RZ, RZ, R2 ;  /* 0x000000ffff127224 */ /* 0x000fc800078e0002 */
[----:B0-----:R-:W-:Y:S05]  /*24f0*/  RET.REL.NODEC R18 `(_Z15aggregateKernelPKfS0_S0_iS0_PKiS2_iPiPf) ;  /* 0xffffffd812c07950 */ /* 0x001fea0003c3ffff */
.L_x_54:
        /* <DEDUP_REMOVED lines=16> */
.L_x_55:


//--------------------- .nv.shared.reserved.0     --------------------------
	.section	.nv.shared.reserved.0,"aw",@nobits
	.weak		__nv_reservedSMEM_offset_0_alias
	.size		__nv_reservedSMEM_offset_0_alias, 0, 64
	.other		__nv_reservedSMEM_offset_0_alias,@"STO_CUDA_RESERVED_SHARED STV_DEFAULT"
__nv_reservedSMEM_offset_0_alias:
	.zero		0
	.zero		64


//--------------------- .nv.global                --------------------------
	.section	.nv.global,"aw",@nobits
.nv.global:
	.type		_ZN34_INTERNAL_66b5bdfc_4_k_cu_63a9aaf96thrust24THRUST_300001_SM_1000_NS12placeholders2_8E,@object
	.size		_ZN34_INTERNAL_66b5bdfc_4_k_cu_63a9aaf96thrust24THRUST_300001_SM_1000_NS12placeholders2_8E,(_ZN34_INTERNAL_66b5bdfc_4_k_cu_63a9aaf94cuda3std3__436_GLOBAL__N__66b5bdfc_4_k_cu_63a9aaf96ignoreE - _ZN34_INTERNAL_66b5bdfc_4_k_cu_63a9aaf96thrust24THRUST_300001_SM_1000_NS12placeholders2_8E)
_ZN34_INTERNAL_66b5bdfc_4_k_cu_63a9aaf96thrust24THRUST_300001_SM_1000_NS12placeholders2_8E:
	.zero		1
	.type		_ZN34_INTERNAL_66b5bdfc_4_k_cu_63a9aaf94cuda3std3__436_GLOBAL__N__66b5bdfc_4_k_cu_63a9aaf96ignoreE,@object
	.size		_ZN34_INTERNAL_66b5bdfc_4_k_cu_63a9aaf94cuda3std3__436_GLOBAL__N__66b5bdfc_4_k_cu_63a9aaf96ignoreE,(_ZN34_INTERNAL_66b5bdfc_4_k_cu_63a9aaf94cuda3std6ranges3__45__cpo4dataE - _ZN34_INTERNAL_66b5bdfc_4_k_cu_63a9aaf94cuda3std3__436_GLOBAL__N__66b5bdfc_4_k_cu_63a9aaf96ignoreE)
_ZN34_INTERNAL_66b5bdfc_4_k_cu_63a9aaf94cuda3std3__436_GLOBAL__N__66b5bdfc_4_k_cu_63a9aaf96ignoreE:
	.zero		1
	.type		_ZN34_INTERNAL_66b5bdfc_4_k_cu_63a9aaf94cuda3std6ranges3__45__cpo4dataE,@object
	.size		_ZN34_INTERNAL_66b5bdfc_4_k_cu_63a9aaf94cuda3std6ranges3__45__cpo4dataE,(_ZN34_INTERNAL_66b5bdfc_4_k_cu_63a9aaf96thrust24THRUST_300001_SM_1000_NS6system3cpp3parE - _ZN34_INTERNAL_66b5bdfc_4_k_cu_63a9aaf94cuda3std6ranges3__45__cpo4dataE)
_ZN34_INTERNAL_66b5bdfc_4_k_cu_63a9aaf94cuda3std6ranges3__45__cpo4dataE:
	.zero		1
	.type		_ZN34_INTERNAL_66b5bdfc_4_k_cu_63a9aaf96thrust24THRUST_300001_SM_1000_NS6system3cpp3parE,@object
	.size		_ZN34_INTERNAL_66b5bdfc_4_k_cu_63a9aaf96thrust24THRUST_300001_SM_1000_NS6system3cpp3parE,(_ZN34_INTERNAL_66b5bdfc_4_k_cu_63a9aaf94cuda3std3__45__cpo5beginE - _ZN34_INTERNAL_66b5bdfc_4_k_cu_63a9aaf96thrust24THRUST_300001_SM_1000_NS6system3cpp3parE)
_ZN34_INTERNAL_66b5bdfc_4_k_cu_63a9aaf96thrust24THRUST_300001_SM_1000_NS6system3cpp3parE:
	.zero		1
	.type		_ZN34_INTERNAL_66b5bdfc_4_k_cu_63a9aaf94cuda3std3__45__cpo5beginE,@object
	.size		_ZN34_INTERNAL_66b5bdfc_4_k_cu_63a9aaf94cuda3std3__45__cpo5beginE,(_ZN34_INTERNAL_66b5bdfc_4_k_cu_63a9aaf94cuda3std6ranges3__45__cpo5beginE - _ZN34_INTERNAL_66b5bdfc_4_k_cu_63a9aaf94cuda3std3__45__cpo5beginE)
_ZN34_INTERNAL_66b5bdfc_4_k_cu_63a9aaf94cuda3std3__45__cpo5beginE:
	.zero		1
	.type		_ZN34_INTERNAL_66b5bdfc_4_k_cu_63a9aaf94cuda3std6ranges3__45__cpo5beginE,@object
	.size		_ZN34_INTERNAL_66b5bdfc_4_k_cu_63a9aaf94cuda3std6ranges3__45__cpo5beginE,(_ZN34_INTERNAL_66b5bdfc_4_k_cu_63a9aaf96thrust24THRUST_300001_SM_1000_NS6deviceE - _ZN34_INTERNAL_66b5bdfc_4_k_cu_63a9aaf94cuda3std6ranges3__45__cpo5beginE)
_ZN34_INTERNAL_66b5bdfc_4_k_cu_63a9aaf94cuda3std6ranges3__45__cpo5beginE:
	.zero		1
	.type		_ZN34_INTERNAL_66b5bdfc_4_k_cu_63a9aaf96thrust24THRUST_300001_SM_1000_NS6deviceE,@object
	.size		_ZN34_INTERNAL_66b5bdfc_4_k_cu_63a9aaf96thrust24THRUST_300001_SM_1000_NS6deviceE,(_ZN34_INTERNAL_66b5bdfc_4_k_cu_63a9aaf94cuda3std3__47nulloptE - _ZN34_INTERNAL_66b5bdfc_4_k_cu_63a9aaf96thrust24THRUST_300001_SM_1000_NS6deviceE)
_ZN34_INTERNAL_66b5bdfc_4_k_cu_63a9aaf96thrust24THRUST_300001_SM_1000_NS6deviceE:
	.zero		1
	.type		_ZN34_INTERNAL_66b5bdfc_4_k_cu_63a9aaf94cuda3std3__47nulloptE,@object
	.size		_ZN34_INTERNAL_66b5bdfc_4_k_cu_63a9aaf94cuda3std3__47nulloptE,(_ZN34_INTERNAL_66b5bdfc_4_k_cu_63a9aaf94cuda3std6ranges3__45__cpo8distanceE - _ZN34_INTERNAL_66b5bdfc_4_k_cu_63a9aaf94cuda3std3__47nulloptE)
_ZN34_INTERNAL_66b5bdfc_4_k_cu_63a9aaf94cuda3std3__47nulloptE:
	.zero		1
	.type		_ZN34_INTERNAL_66b5bdfc_4_k_cu_63a9aaf94cuda3std6ranges3__45__cpo8distanceE,@object
	.size		_ZN34_INTERNAL_66b5bdfc_4_k_cu_63a9aaf94cuda3std6ranges3__45__cpo8distanceE,(_ZN34_INTERNAL_66b5bdfc_4_k_cu_63a9aaf96thrust24THRUST_300001_SM_1000_NS12placeholders2_4E - _ZN34_INTERNAL_66b5bdfc_4_k_cu_63a9aaf94cuda3std6ranges3__45__cpo8distanceE)
_ZN34_INTERNAL_66b5bdfc_4_k_cu_63a9aaf94cuda3std6ranges3__45__cpo8distanceE:
	.zero		1
	.type		_ZN34_INTERNAL_66b5bdfc_4_k_cu_63a9aaf96thrust24THRUST_300001_SM_1000_NS12placeholders2_4E,@object
	.size		_ZN34_INTERNAL_66b5bdfc_4_k_cu_63a9aaf96thrust24THRUST_300001_SM_1000_NS12placeholders2_4E,(_ZN34_INTERNAL_66b5bdfc_4_k_cu_63a9aaf94cuda3std3__45__cpo6rbeginE - _ZN34_INTERNAL_66b5bdfc_4_k_cu_63a9aaf96thrust24THRUST_300001_SM_1000_NS12placeholders2_4E)
_ZN34_INTERNAL_66b5bdfc_4_k_cu_63a9aaf96thrust24THRUST_300001_SM_1000_NS12placeholders2_4E:
	.zero		1
	.type		_ZN34_INTERNAL_66b5bdfc_4_k_cu_63a9aaf94cuda3std3__45__cpo6rbeginE,@object
	.size		_ZN34_INTERNAL_66b5bdfc_4_k_cu_63a9aaf94cuda3std3__45__cpo6rbeginE,(_ZN34_INTERNAL_66b5bdfc_4_k_cu_63a9aaf94cuda3std6ranges3__45__cpo7advanceE - _ZN34_INTERNAL_66b5bdfc_4_k_cu_63a9aaf94cuda3std3__45__cpo6rbeginE)
_ZN34_INTERNAL_66b5bdfc_4_k_cu_63a9aaf94cuda3std3__45__cpo6rbeginE:
	.zero		1
	.type		_ZN34_INTERNAL_66b5bdfc_4_k_cu_63a9aaf94cuda3std6ranges3__45__cpo7advanceE,@object
	.size		_ZN34_INTERNAL_66b5bdfc_4_k_cu_63a9aaf94cuda3std6ranges3__45__cpo7advanceE,(_ZN34_INTERNAL_66b5bdfc_4_k_cu_63a9aaf96thrust24THRUST_300001_SM_1000_NS12placeholders3_10E - _ZN34_INTERNAL_66b5bdfc_4_k_cu_63a9aaf94cuda3std6ranges3__45__cpo7advanceE)
_ZN34_INTERNAL_66b5bdfc_4_k_cu_63a9aaf94cuda3std6ranges3__45__cpo7advanceE:
	.zero		1
	.type		_ZN34_INTERNAL_66b5bdfc_4_k_cu_63a9aaf96thrust24THRUST_300001_SM_1000_NS12placeholders3_10E,@object
	.size		_ZN34_INTERNAL_66b5bdfc_4_k_cu_63a9aaf96thrust24THRUST_300001_SM_1000_NS12placeholders3_10E,(_ZN34_INTERNAL_66b5bdfc_4_k_cu_63a9aaf94cuda3std3__48in_placeE - _ZN34_INTERNAL_66b5bdfc_4_k_cu_63a9aaf96thrust24THRUST_300001_SM_1000_NS12placeholders3_10E)
_ZN34_INTERNAL_66b5bdfc_4_k_cu_63a9aaf96thrust24THRUST_300001_SM_1000_NS12placeholders3_10E:
	.zero		1
	.type		_ZN34_INTERNAL_66b5bdfc_4_k_cu_63a9aaf94cuda3std3__48in_placeE,@object
	.size		_ZN34_INTERNAL_66b5bdfc_4_k_cu_63a9aaf94cuda3std3__48in_placeE,(_ZN34_INTERNAL_66b5bdfc_4_k_cu_63a9aaf94cuda3std6ranges3__45__cpo4sizeE - _ZN34_INTERNAL_66b5bdfc_4_k_cu_63a9aaf94cuda3std3__48in_placeE)
_ZN34_INTERNAL_66b5bdfc_4_k_cu_63a9aaf94cuda3std3__48in_placeE:
	.zero		1
	.type		_ZN34_INTERNAL_66b5bdfc_4_k_cu_63a9aaf94cuda3std6ranges3__45__cpo4sizeE,@object
	.size		_ZN34_INTERNAL_66b5bdfc_4_k_cu_63a9aaf94cuda3std6ranges3__45__cpo4sizeE,(_ZN34_INTERNAL_66b5bdfc_4_k_cu_63a9aaf96thrust24THRUST_300001_SM_1000_NS12placeholders2_2E - _ZN34_INTERNAL_66b5bdfc_4_k_cu_63a9aaf94cuda3std6ranges3__45__cpo4sizeE)
_ZN34_INTERNAL_66b5bdfc_4_k_cu_63a9aaf94cuda3std6ranges3__45__cpo4sizeE:
	.zero		1
	.type		_ZN34_INTERNAL_66b5bdfc_4_k_cu_63a9aaf96thrust24THRUST_300001_SM_1000_NS12placeholders2_2E,@object
	.size		_ZN34_INTERNAL_66b5bdfc_4_k_cu_63a9aaf96thrust24THRUST_300001_SM_1000_NS12placeholders2_2E,(_ZN34_INTERNAL_66b5bdfc_4_k_cu_63a9aaf94cuda3std3__45__cpo6cbeginE - _ZN34_INTERNAL_66b5bdfc_4_k_cu_63a9aaf96thrust24THRUST_300001_SM_1000_NS12placeholders2_2E)
_ZN34_INTERNAL_66b5bdfc_4_k_cu_63a9aaf96thrust24THRUST_300001_SM_1000_NS12placeholders2_2E:
	.zero		1
	.type		_ZN34_INTERNAL_66b5bdfc_4_k_cu_63a9aaf94cuda3std3__45__cpo6cbeginE,@object
	.size		_ZN34_INTERNAL_66b5bdfc_4_k_cu_63a9aaf94cuda3std3__45__cpo6cbeginE,(_ZN34_INTERNAL_66b5bdfc_4_k_cu_63a9aaf94cuda3std6ranges3__45__cpo6cbeginE - _ZN34_INTERNAL_66b5bdfc_4_k_cu_63a9aaf94cuda3std3__45__cpo6cbeginE)
_ZN34_INTERNAL_66b5bdfc_4_k_cu_63a9aaf94cuda3std3__45__cpo6cbeginE:
	.zero		1
	.type		_ZN34_INTERNAL_66b5bdfc_4_k_cu_63a9aaf94cuda3std6ranges3__45__cpo6cbeginE,@object
	.size		_ZN34_INTERNAL_66b5bdfc_4_k_cu_63a9aaf94cuda3std6ranges3__45__cpo6cbeginE,(_ZN34_INTERNAL_66b5bdfc_4_k_cu_63a9aaf96thrust24THRUST_300001_SM_1000_NS12placeholders2_6E - _ZN34_INTERNAL_66b5bdfc_4_k_cu_63a9aaf94cuda3std6ranges3__45__cpo6cbeginE)
_ZN34_INTERNAL_66b5bdfc_4_k_cu_63a9aaf94cuda3std6ranges3__45__cpo6cbeginE:
	.zero		1
	.type		_ZN34_INTERNAL_66b5bdfc_4_k_cu_63a9aaf96thrust24THRUST_300001_SM_1000_NS12placeholders2_6E,@object
	.size		_ZN34_INTERNAL_66b5bdfc_4_k_cu_63a9aaf96thrust24THRUST_300001_SM_1000_NS12placeholders2_6E,(_ZN34_INTERNAL_66b5bdfc_4_k_cu_63a9aaf94cuda3std3__45__cpo7crbeginE - _ZN34_INTERNAL_66b5bdfc_4_k_cu_63a9aaf96thrust24THRUST_300001_SM_1000_NS12placeholders2_6E)
_ZN34_INTERNAL_66b5bdfc_4_k_cu_63a9aaf96thrust24THRUST_300001_SM_1000_NS12placeholders2_6E:
	.zero		1
	.type		_ZN34_INTERNAL_66b5bdfc_4_k_cu_63a9aaf94cuda3std3__45__cpo7crbeginE,@object
	.size		_ZN34_INTERNAL_66b5bdfc_4_k_cu_63a9aaf94cuda3std3__45__cpo7crbeginE,(_ZN34_INTERNAL_66b5bdfc_4_k_cu_63a9aaf94cuda3std6ranges3__45__cpo4nextE - _ZN34_INTERNAL_66b5bdfc_4_k_cu_63a9aaf94cuda3std3__45__cpo7crbeginE)
_ZN34_INTERNAL_66b5bdfc_4_k_cu_63a9aaf94cuda3std3__45__cpo7crbeginE:
	.zero		1
	.type		_ZN34_INTERNAL_66b5bdfc_4_k_cu_63a9aaf94cuda3std6ranges3__45__cpo4nextE,@object
	.size		_ZN34_INTERNAL_66b5bdfc_4_k_cu_63a9aaf94cuda3std6ranges3__45__cpo4nextE,(_ZN34_INTERNAL_66b5bdfc_4_k_cu_63a9aaf94cuda3std6ranges3__45__cpo4swapE - _ZN34_INTERNAL_66b5bdfc_4_k_cu_63a9aaf94cuda3std6ranges3__45__cpo4nextE)
_ZN34_INTERNAL_66b5bdfc_4_k_cu_63a9aaf94cuda3std6ranges3__45__cpo4nextE:
	.zero		1
	.type		_ZN34_INTERNAL_66b5bdfc_4_k_cu_63a9aaf94cuda3std6ranges3__45__cpo4swapE,@object
	.size		_ZN34_INTERNAL_66b5bdfc_4_k_cu_63a9aaf94cuda3std6ranges3__45__cpo4swapE,(_ZN34_INTERNAL_66b5bdfc_4_k_cu_63a9aaf96thrust24THRUST_300001_SM_1000_NS8cuda_cub10par_nosyncE - _ZN34_INTERNAL_66b5bdfc_4_k_cu_63a9aaf94cuda3std6ranges3__45__cpo4swapE)
_ZN34_INTERNAL_66b5bdfc_4_k_cu_63a9aaf94cuda3std6ranges3__45__cpo4swapE:
	.zero		1
	.type		_ZN34_INTERNAL_66b5bdfc_4_k_cu_63a9aaf96thrust24THRUST_300001_SM_1000_NS8cuda_cub10par_nosyncE,@object
	.size		_ZN34_INTERNAL_66b5bdfc_4_k_cu_63a9aaf96thrust24THRUST_300001_SM_1000_NS8cuda_cub10par_nosyncE,(_ZN34_INTERNAL_66b5bdfc_4_k_cu_63a9aaf96thrust24THRUST_300001_SM_1000_NS3seqE - _ZN34_INTERNAL_66b5bdfc_4_k_cu_63a9aaf96thrust24THRUST_300001_SM_1000_NS8cuda_cub10par_nosyncE)
_ZN34_INTERNAL_66b5bdfc_4_k_cu_63a9aaf96thrust24THRUST_300001_SM_1000_NS8cuda_cub10par_nosyncE:
	.zero		1
	.type		_ZN34_INTERNAL_66b5bdfc_4_k_cu_63a9aaf96thrust24THRUST_300001_SM_1000_NS3seqE,@object
	.size		_ZN34_INTERNAL_66b5bdfc_4_k_cu_63a9aaf96thrust24THRUST_300001_SM_1000_NS3seqE,(_ZN34_INTERNAL_66b5bdfc_4_k_cu_63a9aaf94cuda3std3__420unreachable_sentinelE - _ZN34_INTERNAL_66b5bdfc_4_k_cu_63a9aaf96thrust24THRUST_300001_SM_1000_NS3seqE)
_ZN34_INTERNAL_66b5bdfc_4_k_cu_63a9aaf96thrust24THRUST_300001_SM_1000_NS3seqE:
	.zero		1
	.type		_ZN34_INTERNAL_66b5bdfc_4_k_cu_63a9aaf94cuda3std3__420unreachable_sentinelE,@object
	.size		_ZN34_INTERNAL_66b5bdfc_4_k_cu_63a9aaf94cuda3std3__420unreachable_sentinelE,(_ZN34_INTERNAL_66b5bdfc_4_k_cu_63a9aaf94cuda3std6ranges3__45__cpo5ssizeE - _ZN34_INTERNAL_66b5bdfc_4_k_cu_63a9aaf94cuda3std3__420unreachable_sentinelE)
_ZN34_INTERNAL_66b5bdfc_4_k_cu_63a9aaf94cuda3std3__420unreachable_sentinelE:
	.zero		1
	.type		_ZN34_INTERNAL_66b5bdfc_4_k_cu_63a9aaf94cuda3std6ranges3__45__cpo5ssizeE,@object
	.size		_ZN34_INTERNAL_66b5bdfc_4_k_cu_63a9aaf94cuda3std6ranges3__45__cpo5ssizeE,(_ZN34_INTERNAL_66b5bdfc_4_k_cu_63a9aaf96thrust24THRUST_300001_SM_1000_NS12placeholders2_3E - _ZN34_INTERNAL_66b5bdfc_4_k_cu_63a9aaf94cuda3std6ranges3__45__cpo5ssizeE)
_ZN34_INTERNAL_66b5bdfc_4_k_cu_63a9aaf94cuda3std6ranges3__45__cpo5ssizeE:
	.zero		1
	.type		_ZN34_INTERNAL_66b5bdfc_4_k_cu_63a9aaf96thrust24THRUST_300001_SM_1000_NS12placeholders2_3E,@object
	.size		_ZN34_INTERNAL_66b5bdfc_4_k_cu_63a9aaf96thrust24THRUST_300001_SM_1000_NS12placeholders2_3E,(_ZN34_INTERNAL_66b5bdfc_4_k_cu_63a9aaf94cuda3std3__45__cpo4cendE - _ZN34_INTERNAL_66b5bdfc_4_k_cu_63a9aaf96thrust24THRUST_300001_SM_1000_NS12placeholders2_3E)
_ZN34_INTERNAL_66b5bdfc_4_k_cu_63a9aaf96thrust24THRUST_300001_SM_1000_NS12placeholders2_3E:
	.zero		1
	.type		_ZN34_INTERNAL_66b5bdfc_4_k_cu_63a9aaf94cuda3std3__45__cpo4cendE,@object
	.size		_ZN34_INTERNAL_66b5bdfc_4_k_cu_63a9aaf94cuda3std3__45__cpo4cendE,(_ZN34_INTERNAL_66b5bdfc_4_k_cu_63a9aaf94cuda3std6ranges3__45__cpo4cendE - _ZN34_INTERNAL_66b5bdfc_4_k_cu_63a9aaf94cuda3std3__45__cpo4cendE)
_ZN34_INTERNAL_66b5bdfc_4_k_cu_63a9aaf94cuda3std3__45__cpo4cendE:
	.zero		1
	.type		_ZN34_INTERNAL_66b5bdfc_4_k_cu_63a9aaf94cuda3std6ranges3__45__cpo4cendE,@object
	.size		_ZN34_INTERNAL_66b5bdfc_4_k_cu_63a9aaf94cuda3std6ranges3__45__cpo4cendE,(_ZN34_INTERNAL_66b5bdfc_4_k_cu_63a9aaf96thrust24THRUST_300001_SM_1000_NS12placeholders2_7E - _ZN34_INTERNAL_66b5bdfc_4_k_cu_63a9aaf94cuda3std6ranges3__45__cpo4cendE)
_ZN34_INTERNAL_66b5bdfc_4_k_cu_63a9aaf94cuda3std6ranges3__45__cpo4cendE:
	.zero		1
	.type		_ZN34_INTERNAL_66b5bdfc_4_k_cu_63a9aaf96thrust24THRUST_300001_SM_1000_NS12placeholders2_7E,@object
	.size		_ZN34_INTERNAL_66b5bdfc_4_k_cu_63a9aaf96thrust24THRUST_300001_SM_1000_NS12placeholders2_7E,(_ZN34_INTERNAL_66b5bdfc_4_k_cu_63a9aaf94cuda3std3__45__cpo5crendE - _ZN34_INTERNAL_66b5bdfc_4_k_cu_63a9aaf96thrust24THRUST_300001_SM_1000_NS12placeholders2_7E)
_ZN34_INTERNAL_66b5bdfc_4_k_cu_63a9aaf96thrust24THRUST_300001_SM_1000_NS12placeholders2_7E:
	.zero		1
	.type		_ZN34_INTERNAL_66b5bdfc_4_k_cu_63a9aaf94cuda3std3__45__cpo5crendE,@object
	.size		_ZN34_INTERNAL_66b5bdfc_4_k_cu_63a9aaf94cuda3std3__45__cpo5crendE,(_ZN34_INTERNAL_66b5bdfc_4_k_cu_63a9aaf94cuda3std6ranges3__45__cpo4prevE - _ZN34_INTERNAL_66b5bdfc_4_k_cu_63a9aaf94cuda3std3__45__cpo5crendE)
_ZN34_INTERNAL_66b5bdfc_4_k_cu_63a9aaf94cuda3std3__45__cpo5crendE:
	.zero		1
	.type		_ZN34_INTERNAL_66b5bdfc_4_k_cu_63a9aaf94cuda3std6ranges3__45__cpo4prevE,@object
	.size		_ZN34_INTERNAL_66b5bdfc_4_k_cu_63a9aaf94cuda3std6ranges3__45__cpo4prevE,(_ZN34_INTERNAL_66b5bdfc_4_k_cu_63a9aaf94cuda3std6ranges3__45__cpo9iter_moveE - _ZN34_INTERNAL_66b5bdfc_4_k_cu_63a9aaf94cuda3std6ranges3__45__cpo4prevE)
_ZN34_INTERNAL_66b5bdfc_4_k_cu_63a9aaf94cuda3std6ranges3__45__cpo4prevE:
	.zero		1
	.type		_ZN34_INTERNAL_66b5bdfc_4_k_cu_63a9aaf94cuda3std6ranges3__45__cpo9iter_moveE,@object
	.size		_ZN34_INTERNAL_66b5bdfc_4_k_cu_63a9aaf94cuda3std6ranges3__45__cpo9iter_moveE,(_ZN34_INTERNAL_66b5bdfc_4_k_cu_63a9aaf96thrust24THRUST_300001_SM_1000_NS6system6detail10sequential3seqE - _ZN34_INTERNAL_66b5bdfc_4_k_cu_63a9aaf94cuda3std6ranges3__45__cpo9iter_moveE)
_ZN34_INTERNAL_66b5bdfc_4_k_cu_63a9aaf94cuda3std6ranges3__45__cpo9iter_moveE:
	.zero		1
	.type		_ZN34_INTERNAL_66b5bdfc_4_k_cu_63a9aaf96thrust24THRUST_300001_SM_1000_NS6system6detail10sequential3seqE,@object
	.size		_ZN34_INTERNAL_66b5bdfc_4_k_cu_63a9aaf96thrust24THRUST_300001_SM_1000_NS6system6detail10sequential3seqE,(_ZN34_INTERNAL_66b5bdfc_4_k_cu_63a9aaf96thrust24THRUST_300001_SM_1000_NS12placeholders2_9E - _ZN34_INTERNAL_66b5bdfc_4_k_cu_63a9aaf96thrust24THRUST_300001_SM_1000_NS6system6detail10sequential3seqE)
_ZN34_INTERNAL_66b5bdfc_4_k_cu_63a9aaf96thrust24THRUST_300001_SM_1000_NS6system6detail10sequential3seqE:
	.zero		1
	.type		_ZN34_INTERNAL_66b5bdfc_4_k_cu_63a9aaf96thrust24THRUST_300001_SM_1000_NS12placeholders2_9E,@object
	.size		_ZN34_INTERNAL_66b5bdfc_4_k_cu_63a9aaf96thrust24THRUST_300001_SM_1000_NS12placeholders2_9E,(_ZN34_INTERNAL_66b5bdfc_4_k_cu_63a9aaf94cuda3std3__419piecewise_constructE - _ZN34_INTERNAL_66b5bdfc_4_k_cu_63a9aaf96thrust24THRUST_300001_SM_1000_NS12placeholders2_9E)
_ZN34_INTERNAL_66b5bdfc_4_k_cu_63a9aaf96thrust24THRUST_300001_SM_1000_NS12placeholders2_9E:
	.zero		1
	.type		_ZN34_INTERNAL_66b5bdfc_4_k_cu_63a9aaf94cuda3std3__419piecewise_constructE,@object
	.size		_ZN34_INTERNAL_66b5bdfc_4_k_cu_63a9aaf94cuda3std3__419piecewise_constructE,(_ZN34_INTERNAL_66b5bdfc_4_k_cu_63a9aaf94cuda3std6ranges3__45__cpo5cdataE - _ZN34_INTERNAL_66b5bdfc_4_k_cu_63a9aaf94cuda3std3__419piecewise_constructE)
_ZN34_INTERNAL_66b5bdfc_4_k_cu_63a9aaf94cuda3std3__419piecewise_constructE:
	.zero		1
	.type		_ZN34_INTERNAL_66b5bdfc_4_k_cu_63a9aaf94cuda3std6ranges3__45__cpo5cdataE,@object
	.size		_ZN34_INTERNAL_66b5bdfc_4_k_cu_63a9aaf94cuda3std6ranges3__45__cpo5cdataE,(_ZN34_INTERNAL_66b5bdfc_4_k_cu_63a9aaf96thrust24THRUST_300001_SM_1000_NS12placeholders2_1E - _ZN34_INTERNAL_66b5bdfc_4_k_cu_63a9aaf94cuda3std6ranges3__45__cpo5cdataE)
_ZN34_INTERNAL_66b5bdfc_4_k_cu_63a9aaf94cuda3std6ranges3__45__cpo5cdataE:
	.zero		1
	.type		_ZN34_INTERNAL_66b5bdfc_4_k_cu_63a9aaf96thrust24THRUST_300001_SM_1000_NS12placeholders2_1E,@object
	.size		_ZN34_INTERNAL_66b5bdfc_4_k_cu_63a9aaf96thrust24THRUST_300001_SM_1000_NS12placeholders2_1E,(_ZN34_INTERNAL_66b5bdfc_4_k_cu_63a9aaf94cuda3std3__45__cpo3endE - _ZN34_INTERNAL_66b5bdfc_4_k_cu_63a9aaf96thrust24THRUST_300001_SM_1000_NS12placeholders2_1E)
_ZN34_INTERNAL_66b5bdfc_4_k_cu_63a9aaf96thrust24THRUST_300001_SM_1000_NS12placeholders2_1E:
	.zero		1
	.type		_ZN34_INTERNAL_66b5bdfc_4_k_cu_63a9aaf94cuda3std3__45__cpo3endE,@object
	.size		_ZN34_INTERNAL_66b5bdfc_4_k_cu_63a9aaf94cuda3std3__45__cpo3endE,(_ZN34_INTERNAL_66b5bdfc_4_k_cu_63a9aaf94cuda3std6ranges3__45__cpo3endE - _ZN34_INTERNAL_66b5bdfc_4_k_cu_63a9aaf94cuda3std3__45__cpo3endE)
_ZN34_INTERNAL_66b5bdfc_4_k_cu_63a9aaf94cuda3std3__45__cpo3endE:
	.zero		1
	.type		_ZN34_INTERNAL_66b5bdfc_4_k_cu_63a9aaf94cuda3std6ranges3__45__cpo3endE,@object
	.size		_ZN34_INTERNAL_66b5bdfc_4_k_cu_63a9aaf94cuda3std6ranges3__45__cpo3endE,(_ZN34_INTERNAL_66b5bdfc_4_k_cu_63a9aaf96thrust24THRUST_300001_SM_1000_NS12placeholders2_5E - _ZN34_INTERNAL_66b5bdfc_4_k_cu_63a9aaf94cuda3std6ranges3__45__cpo3endE)
_ZN34_INTERNAL_66b5bdfc_4_k_cu_63a9aaf94cuda3std6ranges3__45__cpo3endE:
	.zero		1
	.type		_ZN34_INTERNAL_66b5bdfc_4_k_cu_63a9aaf96thrust24THRUST_300001_SM_1000_NS12placeholders2_5E,@object
	.size		_ZN34_INTERNAL_66b5bdfc_4_k_cu_63a9aaf96thrust24THRUST_300001_SM_1000_NS12placeholders2_5E,(_ZN34_INTERNAL_66b5bdfc_4_k_cu_63a9aaf94cuda3std3__45__cpo4rendE - _ZN34_INTERNAL_66b5bdfc_4_k_cu_63a9aaf96thrust24THRUST_300001_SM_1000_NS12placeholders2_5E)
_ZN34_INTERNAL_66b5bdfc_4_k_cu_63a9aaf96thrust24THRUST_300001_SM_1000_NS12placeholders2_5E:
	.zero		1
	.type		_ZN34_INTERNAL_66b5bdfc_4_k_cu_63a9aaf94cuda3std3__45__cpo4rendE,@object
	.size		_ZN34_INTERNAL_66b5bdfc_4_k_cu_63a9aaf94cuda3std3__45__cpo4rendE,(_ZN34_INTERNAL_66b5bdfc_4_k_cu_63a9aaf94cuda3std6ranges3__45__cpo9iter_swapE - _ZN34_INTERNAL_66b5bdfc_4_k_cu_63a9aaf94cuda3std3__45__cpo4rendE)
_ZN34_INTERNAL_66b5bdfc_4_k_cu_63a9aaf94cuda3std3__45__cpo4rendE:
	.zero		1
	.type		_ZN34_INTERNAL_66b5bdfc_4_k_cu_63a9aaf94cuda3std6ranges3__45__cpo9iter_swapE,@object
	.size		_ZN34_INTERNAL_66b5bdfc_4_k_cu_63a9aaf94cuda3std6ranges3__45__cpo9iter_swapE,(_ZN34_INTERNAL_66b5bdfc_4_k_cu_63a9aaf94cuda3std3__48unexpectE - _ZN34_INTERNAL_66b5bdfc_4_k_cu_63a9aaf94cuda3std6ranges3__45__cpo9iter_swapE)
_ZN34_INTERNAL_66b5bdfc_4_k_cu_63a9aaf94cuda3std6ranges3__45__cpo9iter_swapE:
	.zero		1
	.type		_ZN34_INTERNAL_66b5bdfc_4_k_cu_63a9aaf94cuda3std3__48unexpectE,@object
	.size		_ZN34_INTERNAL_66b5bdfc_4_k_cu_63a9aaf94cuda3std3__48unexpectE,(_ZN34_INTERNAL_66b5bdfc_4_k_cu_63a9aaf96thrust24THRUST_300001_SM_1000_NS8cuda_cub3parE - _ZN34_INTERNAL_66b5bdfc_4_k_cu_63a9aaf94cuda3std3__48unexpectE)
_ZN34_INTERNAL_66b5bdfc_4_k_cu_63a9aaf94cuda3std3__48unexpectE:
	.zero		1
	.type		_ZN34_INTERNAL_66b5bdfc_4_k_cu_63a9aaf96thrust24THRUST_300001_SM_1000_NS8cuda_cub3parE,@object
	.size		_ZN34_INTERNAL_66b5bdfc_4_k_cu_63a9aaf96thrust24THRUST_300001_SM_1000_NS8cuda_cub3parE,(.L_29 - _ZN34_INTERNAL_66b5bdfc_4_k_cu_63a9aaf96thrust24THRUST_300001_SM_1000_NS8cuda_cub3parE)
_ZN34_INTERNAL_66b5bdfc_4_k_cu_63a9aaf96thrust24THRUST_300001_SM_1000_NS8cuda_cub3parE:
	.zero		1
.L_29:


//--------------------- .nv.constant0._ZN3cub18CUB_300001_SM_10006detail8for_each13static_kernelINS2_12policy_hub_t12policy_500_tEmN6thrust24THRUST_300001_SM_1000_NS8cuda_cub20__uninitialized_fill7functorINS7_10device_ptrIiEEiEEEEvT0_T1_ --------------------------
	.section	.nv.constant0._ZN3cub18CUB_300001_SM_10006detail8for_each13static_kernelINS2_12policy_hub_t12policy_500_tEmN6thrust24THRUST_300001_SM_1000_NS8cuda_cub20__uninitialized_fill7functorINS7_10device_ptrIiEEiEEEEvT0_T1_,"a",@progbits
	.sectionflags	@""
	.align	4
.nv.constant0._ZN3cub18CUB_300001_SM_10006detail8for_each13static_kernelINS2_12policy_hub_t12policy_500_tEmN6thrust24THRUST_300001_SM_1000_NS8cuda_cub20__uninitialized_fill7functorINS7_10device_ptrIiEEiEEEEvT0_T1_:
	.zero		920


//--------------------- .nv.constant0._ZN3cub18CUB_300001_SM_10006detail8for_each13static_kernelINS2_12policy_hub_t12policy_500_tEmN6thrust24THRUST_300001_SM_1000_NS8cuda_cub20__uninitialized_fill7functorINS7_10device_ptrIfEEfEEEEvT0_T1_ --------------------------
	.section	.nv.constant0._ZN3cub18CUB_300001_SM_10006detail8for_each13static_kernelINS2_12policy_hub_t12policy_500_tEmN6thrust24THRUST_300001_SM_1000_NS8cuda_cub20__uninitialized_fill7functorINS7_10device_ptrIfEEfEEEEvT0_T1_,"a",@progbits
	.sectionflags	@""
	.align	4
.nv.constant0._ZN3cub18CUB_300001_SM_10006detail8for_each13static_kernelINS2_12policy_hub_t12policy_500_tEmN6thrust24THRUST_300001_SM_1000_NS8cuda_cub20__uninitialized_fill7functorINS7_10device_ptrIfEEfEEEEvT0_T1_:
	.zero		920


//--------------------- .nv.constant0._ZN3cub18CUB_300001_SM_10006detail11EmptyKernelIvEEvv --------------------------
	.section	.nv.constant0._ZN3cub18CUB_300001_SM_10006detail11EmptyKernelIvEEvv,"a",@progbits
	.sectionflags	@""
	.align	4
.nv.constant0._ZN3cub18CUB_300001_SM_10006detail11EmptyKernelIvEEvv:
	.zero		896


//--------------------- .nv.constant0._Z15aggregateKernelPKfS0_S0_iS0_PKiS2_iPiPf --------------------------
	.section	.nv.constant0._Z15aggregateKernelPKfS0_S0_iS0_PKiS2_iPiPf,"a",@progbits
	.sectionflags	@""
	.align	4
.nv.constant0._Z15aggregateKernelPKfS0_S0_iS0_PKiS2_iPiPf:
	.zero		976


//--------------------- SYMBOLS --------------------------

	.type		.nv.reservedSmem.offset0,@object
	.size		.nv.reservedSmem.offset0,0x4
